def gluon_mma(
    a_ptr,
    b_ptr,
    c_ptr,
    M: gl.constexpr,
    N: gl.constexpr,
    K: gl.constexpr,
    BLK_A: gl.constexpr,
    BLK_B: gl.constexpr,
    SHARED_A: gl.constexpr,
    SHARED_B: gl.constexpr,
    ACC_LAYOUT: gl.constexpr,
    TMEM_LAYOUT: gl.constexpr,
    USE_TCGEN05: gl.constexpr,
    IS_ASYNC: gl.constexpr,
):
    offs_m = gl.arange(0, M, layout=gl.SliceLayout(1, BLK_A))
    offs_ka = gl.arange(0, K, layout=gl.SliceLayout(0, BLK_A))
    offs_kb = gl.arange(0, K, layout=gl.SliceLayout(1, BLK_B))
    offs_n = gl.arange(0, N, layout=gl.SliceLayout(0, BLK_B))
    a = gl.load(a_ptr + offs_m[:, None] * K + offs_ka[None, :])
    b = gl.load(b_ptr + offs_kb[:, None] * N + offs_n[None, :])
    a_smem = gl.allocate_shared_memory(a.dtype, [M, K], SHARED_A, a)
    b_smem = gl.allocate_shared_memory(b.dtype, [K, N], SHARED_B, b)

    if USE_TCGEN05:
        fence_async_shared()
        bar = gl.allocate_shared_memory(gl.int64, [1], mbarrier.MBarrierLayout())
        mbarrier.init(bar, count=1)
        acc_tmem = allocate_tensor_memory(gl.float32, [M, N], TMEM_LAYOUT)
        tcgen05_mma(a_smem, b_smem, acc_tmem, use_acc=False)
        tcgen05_commit(bar)
        mbarrier.wait(bar, phase=0)
        mbarrier.invalidate(bar)
        acc = acc_tmem.load(ACC_LAYOUT)
    else:
        acc = gl.zeros([M, N], dtype=gl.float32, layout=ACC_LAYOUT)
        acc = hopper.warpgroup_mma(a_smem, b_smem, acc, is_async=IS_ASYNC)
        if IS_ASYNC:
            acc = hopper.warpgroup_mma_wait(num_outstanding=0, deps=[acc])

    out_layout: gl.constexpr = gl.BlockedLayout(
        [1, 1], [1, 32], [gl.num_warps(), 1], [1, 0]
    )
    acc = gl.convert_layout(acc, out_layout)
    offs_cm = gl.arange(0, M, layout=gl.SliceLayout(1, out_layout))
    offs_cn = gl.arange(0, N, layout=gl.SliceLayout(0, out_layout))
    gl.store(c_ptr + offs_cm[:, None] * N + offs_cn[None, :], acc)

# config = {"BLOCK_K": 32, "BLOCK_M": 64, "BLOCK_N": 64, "arch": "sm_100", "dtype": "bf16", "is_async": 1, "num_warps": 4}
# arch = sm_100


// ===== COMPILED SASS (sm_100a) =====

	.target	sm_100a

	.elftype	@"ET_EXEC"


//--------------------- .note.nv.tkinfo           --------------------------
	.section	.note.nv.tkinfo,"",@"SHT_NOTE"
	.sectionflags	@"SHF_NOTE_NV_TKINFO"
	.tkinfo
        /*0018*/ 	.word	0x00000081
        /*0030*/ 	.string	""
        /*0030*/ 	.string	"ptxas-blackwell"
        /*0030*/ 	.string	"Cuda compilation tools, release 12.9, V12.9.86"
        /*0030*/ 	.string	"Build cuda_12.9.r12.9/compiler.36037853_0"
        /*0030*/ 	.string	"-v  -suppress-debug-info  -lineinfo  -arch sm_100a "



//--------------------- .note.nv.cuver            --------------------------
	.section	.note.nv.cuver,"",@"SHT_NOTE"
	.sectionflags	@"SHF_NOTE_NV_CUVER"
        /*0018*/ 	.short	0x0001
        /*001a*/ 	.short	0x0064
        /*001c*/ 	.short	0x0001
        /*001e*/ 	.short	0x0000
        /*0020*/ 	.short	0x0001
        /*0022*/ 	.short	0x0000


//--------------------- .nv.info                  --------------------------
	.section	.nv.info,"",@"SHT_CUDA_INFO"
	.align	4


	//----- nvinfo : EIATTR_REGCOUNT
	.align		4
        /*0000*/ 	.byte	0x04, 0x2f
        /*0002*/ 	.short	(.L_4 - .L_3)
	.align		4
.L_3:
        /*0004*/ 	.word	index@(gluon_mma)
        /*0008*/ 	.word	0x0000003f


	//----- nvinfo : EIATTR_FRAME_SIZE
	.align		4
.L_4:
        /*000c*/ 	.byte	0x04, 0x11
        /*000e*/ 	.short	(.L_6 - .L_5)
	.align		4
.L_5:
        /*0010*/ 	.word	index@($__internal_2_$__cuda_sm10x_tcgen05_guardrail_trap_unallocated_columns_being_dealloced)
        /*0014*/ 	.word	0x00000000


	//----- nvinfo : EIATTR_FRAME_SIZE
	.align		4
.L_6:
        /*0018*/ 	.byte	0x04, 0x11
        /*001a*/ 	.short	(.L_8 - .L_7)
	.align		4
.L_7:
        /*001c*/ 	.word	index@($__internal_1_$__cuda_sm10x_tcgen05_guardrail_trap_phase_invalid_during_alloc)
        /*0020*/ 	.word	0x00000000


	//----- nvinfo : EIATTR_FRAME_SIZE
	.align		4
.L_8:
        /*0024*/ 	.byte	0x04, 0x11
        /*0026*/ 	.short	(.L_10 - .L_9)
	.align		4
.L_9:
        /*0028*/ 	.word	index@($__internal_0_$__cuda_sm10x_tcgen05_guardrail_trap_col_being_dealloced_not_returned_by_alloc)
        /*002c*/ 	.word	0x00000000


	//----- nvinfo : EIATTR_FRAME_SIZE
	.align		4
.L_10:
        /*0030*/ 	.byte	0x04, 0x11
        /*0032*/ 	.short	(.L_12 - .L_11)
	.align		4
.L_11:
        /*0034*/ 	.word	index@(gluon_mma)
        /*0038*/ 	.word	0x00000000


	//----- nvinfo : EIATTR_MIN_STACK_SIZE
	.align		4
.L_12:
        /*003c*/ 	.byte	0x04, 0x12
        /*003e*/ 	.short	(.L_14 - .L_13)
	.align		4
.L_13:
        /*0040*/ 	.word	index@(gluon_mma)
        /*0044*/ 	.word	0x00000000
.L_14:


//--------------------- .nv.info.gluon_mma        --------------------------
	.section	.nv.info.gluon_mma,"",@"SHT_CUDA_INFO"
	.sectionflags	@""
	.align	4


	//----- nvinfo : EIATTR_CUDA_API_VERSION
	.align		4
        /*0000*/ 	.byte	0x04, 0x37
        /*0002*/ 	.short	(.L_16 - .L_15)
.L_15:
        /*0004*/ 	.word	0x00000081


	//----- nvinfo : EIATTR_KPARAM_INFO
	.align		4
.L_16:
        /*0008*/ 	.byte	0x04, 0x17
        /*000a*/ 	.short	(.L_18 - .L_17)
.L_17:
        /*000c*/ 	.word	0x00000000
        /*0010*/ 	.short	0x0004
        /*0012*/ 	.short	0x0020
        /*0014*/ 	.byte	0x00, 0xf4, 0x21, 0x00


	//----- nvinfo : EIATTR_KPARAM_INFO
	.align		4
.L_18:
        /*0018*/ 	.byte	0x04, 0x17
        /*001a*/ 	.short	(.L_20 - .L_19)
.L_19:
        /*001c*/ 	.word	0x00000000
        /*0020*/ 	.short	0x0003
        /*0022*/ 	.short	0x0018
        /*0024*/ 	.byte	0x00, 0xf4, 0x21, 0x00


	//----- nvinfo : EIATTR_KPARAM_INFO
	.align		4
.L_20:
        /*0028*/ 	.byte	0x04, 0x17
        /*002a*/ 	.short	(.L_22 - .L_21)
.L_21:
        /*002c*/ 	.word	0x00000000
        /*0030*/ 	.short	0x0002
        /*0032*/ 	.short	0x0010
        /*0034*/ 	.byte	0x00, 0xf4, 0x21, 0x00


	//----- nvinfo : EIATTR_KPARAM_INFO
	.align		4
.L_22:
        /*0038*/ 	.byte	0x04, 0x17
        /*003a*/ 	.short	(.L_24 - .L_23)
.L_23:
        /*003c*/ 	.word	0x00000000
        /*0040*/ 	.short	0x0001
        /*0042*/ 	.short	0x0008
        /*0044*/ 	.byte	0x00, 0xf4, 0x21, 0x00


	//----- nvinfo : EIATTR_KPARAM_INFO
	.align		4
.L_24:
        /*0048*/ 	.byte	0x04, 0x17
        /*004a*/ 	.short	(.L_26 - .L_25)
.L_25:
        /*004c*/ 	.word	0x00000000
        /*0050*/ 	.short	0x0000
        /*0052*/ 	.short	0x0000
        /*0054*/ 	.byte	0x00, 0xf4, 0x21, 0x00


	//----- nvinfo : EIATTR_AT_ENTRY_FRAGMENTS
	.align		4
.L_26:
        /*0058*/ 	.byte	0x04, 0x4f
        /*005a*/ 	.short	(.L_28 - .L_27)


	//   ....[0]....
.L_27:
        /*005c*/ 	.word	0x00000004


	//----- nvinfo : EIATTR_RESERVED_SMEM_USED
	.align		4
.L_28:
        /*0060*/ 	.byte	0x01, 0x41
	.zero		2


	//----- nvinfo : EIATTR_SPARSE_MMA_MASK
	.align		4
        /*0064*/ 	.byte	0x03, 0x50
        /*0066*/ 	.short	0x0000


	//----- nvinfo : EIATTR_TCGEN05_1CTA_USED
	.align		4
        /*0068*/ 	.byte	0x01, 0x51
	.zero		2


	//----- nvinfo : EIATTR_MAXREG_COUNT
	.align		4
        /*006c*/ 	.byte	0x03, 0x1b
        /*006e*/ 	.short	0x00ff


	//----- nvinfo : EIATTR_NUM_BARRIERS
	.align		4
        /*0070*/ 	.byte	0x02, 0x4c
        /*0072*/ 	.byte	0x01
	.zero		1


	//----- nvinfo : EIATTR_INT_WARP_WIDE_INSTR_OFFSETS
	.align		4
        /*0074*/ 	.byte	0x04, 0x31
        /*0076*/ 	.short	(.L_30 - .L_29)


	//   ....[0]....
.L_29:
        /*0078*/ 	.word	0x00000e60


	//   ....[1]....
        /*007c*/ 	.word	0x00000e70


	//   ....[2]....
        /*0080*/ 	.word	0x000012f0


	//   ....[3]....
        /*0084*/ 	.word	0x00001300


	//   ....[4]....
        /*0088*/ 	.word	0x00001e40


	//   ....[5]....
        /*008c*/ 	.word	0x00001e90


	//----- nvinfo : EIATTR_COOP_GROUP_MASK_REGIDS
	.align		4
.L_30:
        /*0090*/ 	.byte	0x04, 0x29
        /*0092*/ 	.short	(.L_32 - .L_31)


	//   ....[0]....
.L_31:
        /*0094*/ 	.word	0xffffffff


	//   ....[1]....
        /*0098*/ 	.word	0xffffffff


	//   ....[2]....
        /*009c*/ 	.word	0xffffffff


	//   ....[3]....
        /*00a0*/ 	.word	0xffffffff


	//----- nvinfo : EIATTR_COOP_GROUP_INSTR_OFFSETS
	.align		4
.L_32:
        /*00a4*/ 	.byte	0x04, 0x28
        /*00a6*/ 	.short	(.L_34 - .L_33)


	//   ....[0]....
.L_33:
        /*00a8*/ 	.word	0x00000050


	//   ....[1]....
        /*00ac*/ 	.word	0x00000310


	//   ....[2]....
        /*00b0*/ 	.word	0x00001cd0


	//   ....[3]....
        /*00b4*/ 	.word	0x00001f40


	//----- nvinfo : EIATTR_VRC_CTA_INIT_COUNT
	.align		4
.L_34:
        /*00b8*/ 	.byte	0x02, 0x4a
        /*00ba*/ 	.byte	0x80
	.zero		1


	//----- nvinfo : EIATTR_MBARRIER_INSTR_OFFSETS
	.align		4
        /*00bc*/ 	.byte	0x04, 0x39
        /*00be*/ 	.short	(.L_36 - .L_35)


	//   ....[0]....
.L_35:
        /*00c0*/ 	.word	0x000010d0
        /*00c4*/ 	.word	0x000000ff
        /*00c8*/ 	.word	0x00002000
        /*00cc*/ 	.short	0x0100
        /*00ce*/ 	.byte	0x0e
	.zero		1


	//   ....[1]....
        /*00d0*/ 	.word	0x00001370
        /*00d4*/ 	.word	0x000000ff
        /*00d8*/ 	.word	0x00002000
        /*00dc*/ 	.short	0x010a
        /*00de*/ 	.byte	0x0e
	.zero		1


	//   ....[2]....
        /*00e0*/ 	.word	0x000014b0
        /*00e4*/ 	.word	0x000000ff
        /*00e8*/ 	.word	0x00002000
        /*00ec*/ 	.short	0x0108
        /*00ee*/ 	.byte	0x0e
	.zero		1


	//   ....[3]....
        /*00f0*/ 	.word	0x00001f60
        /*00f4*/ 	.word	0x000000ff
        /*00f8*/ 	.word	0x00002000
        /*00fc*/ 	.short	0x010a
        /*00fe*/ 	.byte	0x0e
	.zero		1


	//----- nvinfo : EIATTR_NUM_MBARRIERS
	.align		4
.L_36:
        /*0100*/ 	.byte	0x03, 0x38
        /*0102*/ 	.short	0x0001


	//----- nvinfo : EIATTR_EXIT_INSTR_OFFSETS
	.align		4
        /*0104*/ 	.byte	0x04, 0x1c
        /*0106*/ 	.short	(.L_38 - .L_37)


	//   ....[0]....
.L_37:
        /*0108*/ 	.word	0x00001f50


	//----- nvinfo : EIATTR_REQNTID
	.align		4
.L_38:
        /*010c*/ 	.byte	0x04, 0x10
        /*010e*/ 	.short	(.L_40 - .L_39)
.L_39:
        /*0110*/ 	.word	0x00000080
        /*0114*/ 	.word	0x00000001
        /*0118*/ 	.word	0x00000001


	//----- nvinfo : EIATTR_CRS_STACK_SIZE
	.align		4
.L_40:
        /*011c*/ 	.byte	0x04, 0x1e
        /*011e*/ 	.short	(.L_42 - .L_41)
.L_41:
        /*0120*/ 	.word	0x00000000


	//----- nvinfo : EIATTR_CBANK_PARAM_SIZE
	.align		4
.L_42:
        /*0124*/ 	.byte	0x03, 0x19
        /*0126*/ 	.short	0x0028


	//----- nvinfo : EIATTR_PARAM_CBANK
	.align		4
        /*0128*/ 	.byte	0x04, 0x0a
        /*012a*/ 	.short	(.L_44 - .L_43)
	.align		4
.L_43:
        /*012c*/ 	.word	index@(.nv.constant0.gluon_mma)
        /*0130*/ 	.short	0x0380
        /*0132*/ 	.short	0x0028


	//----- nvinfo : EIATTR_SW_WAR
	.align		4
.L_44:
        /*0134*/ 	.byte	0x04, 0x36
        /*0136*/ 	.short	(.L_46 - .L_45)
.L_45:
        /*0138*/ 	.word	0x00000008
.L_46:


//--------------------- .nv.compat                --------------------------
	.section	.nv.compat,"",@"SHT_CUDA_COMPAT_INFO"
	.align	4
        /*0000*/ 	.byte	0x02, 0x02, 0x02, 0x00, 0x02, 0x05, 0x05, 0x00, 0x02, 0x03, 0x00, 0x00, 0x02, 0x06, 0x01, 0x00


//--------------------- .nv.callgraph             --------------------------
	.section	.nv.callgraph,"",@"SHT_CUDA_CALLGRAPH"
	.align	4
	.sectionentsize	8
	.align		4
        /*0000*/ 	.word	0x00000000
	.align		4
        /*0004*/ 	.word	0xffffffff
	.align		4
        /*0008*/ 	.word	0x00000000
	.align		4
        /*000c*/ 	.word	0xfffffffe
	.align		4
        /*0010*/ 	.word	0x00000000
	.align		4
        /*0014*/ 	.word	0xfffffffd
	.align		4
        /*0018*/ 	.word	0x00000000
	.align		4
        /*001c*/ 	.word	0xfffffffc


//--------------------- .text.gluon_mma           --------------------------
	.section	.text.gluon_mma,"ax",@progbits
	.align	128
        .global         gluon_mma
        .type           gluon_mma,@function
        .size           gluon_mma,(.L_x_15 - gluon_mma)
        .other          gluon_mma,@"STO_CUDA_ENTRY STV_DEFAULT"
gluon_mma:
.text.gluon_mma:
[----:B------:R-:W0:Y:S01]  /*0000*/  LDC R1, c[0x0][0x37c] ;  /* 0x0000df00ff017b82 */ /* 0x000e220000000800 */
[----:B------:R-:W1:Y:S02]  /*0010*/  S2R R50, SR_TID.X ;  /* 0x0000000000327919 */ /* 0x000e640000002100 */
[----:B-1----:R-:W-:-:S13]  /*0020*/  ISETP.GE.U32.AND P1, PT, R50, 0x20, PT ;  /* 0x000000203200780c */ /* 0x002fda0003f26070 */
[----:B------:R-:W-:Y:S05]  /*0030*/  @P1 BRA `(.L_x_0) ;  /* 0x0000000000b81947 */ /* 0x000fea0003800000 */
[----:B------:R-:W1:Y:S01]  /*0040*/  S2UR UR6, SR_CgaCtaId ;  /* 0x00000000000679c3 */ /* 0x000e620000008800 */
[----:B------:R-:W-:Y:S01]  /*0050*/  NOP ;  /* 0x0000000000007918 */ /* 0x000fe20000000000 */
[----:B------:R-:W-:Y:S02]  /*0060*/  UMOV UR4, 0x40 ;  /* 0x0000004000047882 */ /* 0x000fe40000000000 */
[----:B-1----:R-:W-:-:S09]  /*0070*/  ULEA UR4, UR6, UR4, 0x18 ;  /* 0x0000000406047291 */ /* 0x002fd2000f8ec0ff */
[----:B------:R-:W1:Y:S01]  /*0080*/  LDS.U8 R0, [UR4] ;  /* 0x00000004ff007984 */ /* 0x000e620008000000 */
[----:B------:R-:W-:Y:S02]  /*0090*/  UMOV UR4, 0x400 ;  /* 0x0000040000047882 */ /* 0x000fe40000000000 */
[----:B------:R-:W-:Y:S01]  /*00a0*/  ULEA UR4, UR6, UR4, 0x18 ;  /* 0x0000000406047291 */ /* 0x000fe2000f8ec0ff */
[----:B-1----:R-:W-:-:S13]  /*00b0*/  ISETP.NE.AND P0, PT, R0, RZ, PT ;  /* 0x000000ff0000720c */ /* 0x002fda0003f05270 */
[----:B------:R-:W-:Y:S05]  /*00c0*/  @P0 BRA `(.L_x_1) ;  /* 0x00000000007c0947 */ /* 0x000fea0003800000 */
[----:B------:R-:W-:-:S13]  /*00d0*/  ELECT P0, URZ, PT ;  /* 0x0000000000ff782f */ /* 0x000fda0003800000 */
[----:B------:R-:W-:Y:S05]  /*00e0*/  @!P0 BRA `(.L_x_2) ;  /* 0x0000000000848947 */ /* 0x000fea0003800000 */
[----:B------:R-:W-:Y:S01]  /*00f0*/  UMOV UR5, 0x2 ;  /* 0x0000000200057882 */ /* 0x000fe20000000000 */
[----:B------:R-:W-:Y:S02]  /*0100*/  IMAD.MOV.U32 R4, RZ, RZ, 0x1 ;  /* 0x00000001ff047424 */ /* 0x000fe400078e00ff */
[----:B------:R-:W-:Y:S02]  /*0110*/  IMAD.MOV.U32 R5, RZ, RZ, 0x3 ;  /* 0x00000003ff057424 */ /* 0x000fe400078e00ff */
[----:B------:R-:W-:Y:S04]  /*0120*/  DEPBAR.LE SB1, 0x36 ;  /* 0x00009d800000791a */ /* 0x000fe80000000000 */
[----:B------:R-:W1:Y:S02]  /*0130*/  UTCATOMSWS.FIND_AND_SET.ALIGN UP0, UR5, UR5 ;  /* 0x00000005000575e3 */ /* 0x000e640008000800 */
[----:B-1----:R-:W-:-:S04]  /*0140*/  PLOP3.LUT P0, PT, PT, PT, UP0, 0x80, 0x8 ;  /* 0x000000000008781c */ /* 0x002fc80003f0f008 */
[----:B------:R-:W-:-:S04]  /*0150*/  SEL R0, RZ, 0xffffffff, !P0 ;  /* 0xffffffffff007807 */ /* 0x000fc80004000000 */
[----:B------:R-:W-:Y:S01]  /*0160*/  ISETP.NE.AND P0, PT, R0, RZ, PT ;  /* 0x000000ff0000720c */ /* 0x000fe20003f05270 */
[----:B------:R-:W-:-:S12]  /*0170*/  IMAD.U32 R0, RZ, RZ, UR5 ;  /* 0x00000005ff007e24 */ /* 0x000fd8000f8e00ff */
[----:B------:R-:W-:Y:S05]  /*0180*/  @P0 BRA `(.L_x_3) ;  /* 0x0000000000240947 */ /* 0x000fea0003800000 */
.L_x_4:
[----:B------:R-:W-:Y:S05]  /*0190*/  NANOSLEEP 0x64 ;  /* 0x000000640000795d */ /* 0x000fea0003800000 */
[----:B------:R-:W-:-:S05]  /*01a0*/  UMOV UR5, 0x2 ;  /* 0x0000000200057882 */ /* 0x000fca0000000000 */
[----:B------:R-:W-:Y:S04]  /*01b0*/  DEPBAR.LE SB1, 0x36 ;  /* 0x00009d800000791a */ /* 0x000fe80000000000 */
[----:B------:R-:W1:Y:S02]  /*01c0*/  UTCATOMSWS.FIND_AND_SET.ALIGN UP0, UR5, UR5 ;  /* 0x00000005000575e3 */ /* 0x000e640008000800 */
[----:B-1----:R-:W-:-:S04]  /*01d0*/  PLOP3.LUT P0, PT, PT, PT, UP0, 0x80, 0x8 ;  /* 0x000000000008781c */ /* 0x002fc80003f0f008 */
[----:B------:R-:W-:-:S04]  /*01e0*/  SEL R0, RZ, 0xffffffff, !P0 ;  /* 0xffffffffff007807 */ /* 0x000fc80004000000 */
[----:B------:R-:W-:Y:S01]  /*01f0*/  ISETP.NE.AND P0, PT, R0, RZ, PT ;  /* 0x000000ff0000720c */ /* 0x000fe20003f05270 */
[----:B------:R-:W-:-:S12]  /*0200*/  IMAD.U32 R0, RZ, RZ, UR5 ;  /* 0x00000005ff007e24 */ /* 0x000fd8000f8e00ff */
[----:B------:R-:W-:Y:S05]  /*0210*/  @!P0 BRA `(.L_x_4) ;  /* 0xfffffffc00dc8947 */ /* 0x000fea000383ffff */
.L_x_3:
[C---:B------:R-:W-:Y:S01]  /*0220*/  VIADD R3, R0.reuse, 0x10 ;  /* 0x0000001000037836 */ /* 0x040fe20000000000 */
[----:B------:R-:W-:Y:S01]  /*0230*/  UMOV UR5, 0x50 ;  /* 0x0000005000057882 */ /* 0x000fe20000000000 */
[----:B------:R-:W-:Y:S01]  /*0240*/  SHF.L.U32 R2, R5, R0, RZ ;  /* 0x0000000005027219 */ /* 0x000fe200000006ff */
[----:B------:R-:W-:Y:S01]  /*0250*/  ULEA UR5, UR6, UR5, 0x18 ;  /* 0x0000000506057291 */ /* 0x000fe2000f8ec0ff */
[----:B------:R-:W-:Y:S01]  /*0260*/  IMAD.SHL.U32 R0, R0, 0x20, RZ ;  /* 0x0000002000007824 */ /* 0x000fe200078e00ff */
[----:B------:R-:W-:-:S04]  /*0270*/  SHF.L.U32 R3, R4, R3, RZ ;  /* 0x0000000304037219 */ /* 0x000fc800000006ff */
[----:B------:R-:W-:-:S05]  /*0280*/  LOP3.LUT R2, R3, R2, RZ, 0xfc, !PT ;  /* 0x0000000203027212 */ /* 0x000fca00078efcff */
[----:B------:R1:W-:Y:S04]  /*0290*/  ATOMS.OR RZ, [UR5], R2 ;  /* 0x00000002ffff798c */ /* 0x0003e8000b000005 */
[----:B------:R1:W-:Y:S01]  /*02a0*/  STS [UR4], R0 ;  /* 0x00000000ff007988 */ /* 0x0003e20008000804 */
[----:B------:R-:W-:Y:S05]  /*02b0*/  BRA `(.L_x_2) ;  /* 0x0000000000107947 */ /* 0x000fea0003800000 */
.L_x_1:
[----:B------:R-:W-:Y:S01]  /*02c0*/  IMAD.MOV.U32 R0, RZ, RZ, -0x1 ;  /* 0xffffffffff007424 */ /* 0x000fe200078e00ff */
[----:B------:R-:W-:-:S04]  /*02d0*/  MOV R2, 0x300 ;  /* 0x0000030000027802 */ /* 0x000fc80000000f00 */
[----:B------:R1:W-:Y:S03]  /*02e0*/  STS [UR4], R0 ;  /* 0x00000000ff007988 */ /* 0x0003e60008000804 */
[----:B01----:R-:W-:Y:S05]  /*02f0*/  CALL.REL.NOINC `($__internal_1_$__cuda_sm10x_tcgen05_guardrail_trap_phase_invalid_during_alloc) ;  /* 0x0000001c00307944 */ /* 0x003fea0003c00000 */
.L_x_2:
[----:B------:R-:W-:Y:S05]  /*0300*/  WARPSYNC.ALL ;  /* 0x0000000000007948 */ /* 0x000fea0003800000 */
[----:B------:R-:W-:Y:S01]  /*0310*/  NOP ;  /* 0x0000000000007918 */ /* 0x000fe20000000000 */
.L_x_0:
[----:B------:R-:W2:Y:S01]  /*0320*/  LDC.64 R12, c[0x0][0x380] ;  /* 0x0000e000ff0c7b82 */ /* 0x000ea20000000a00 */
[----:B-1----:R-:W-:Y:S01]  /*0330*/  SHF.R.U32.HI R0, RZ, 0x5, R50 ;  /* 0x00000005ff007819 */ /* 0x002fe20000011632 */
[----:B------:R-:W-:Y:S01]  /*0340*/  UMOV UR4, 0x400 ;  /* 0x0000040000047882 */ /* 0x000fe20000000000 */
[----:B------:R-:W1:Y:S01]  /*0350*/  LDCU.64 UR16, c[0x0][0x358] ;  /* 0x00006b00ff1077ac */ /* 0x000e620008000a00 */
[----:B------:R-:W-:Y:S02]  /*0360*/  LOP3.LUT R42, R50, 0x1f, RZ, 0xc0, !PT ;  /* 0x0000001f322a7812 */ /* 0x000fe400078ec0ff */
[----:B------:R-:W-:Y:S02]  /*0370*/  SGXT.U32 R0, R0, 0x2 ;  /* 0x000000020000781a */ /* 0x000fe40000000000 */
[----:B------:R-:W3:Y:S01]  /*0380*/  S2UR UR13, SR_CgaCtaId ;  /* 0x00000000000d79c3 */ /* 0x000ee20000008800 */
[----:B------:R-:W-:Y:S02]  /*0390*/  LOP3.LUT R51, R50, 0x60, RZ, 0xc0, !PT ;  /* 0x0000006032337812 */ /* 0x000fe400078ec0ff */
[----:B------:R-:W-:-:S02]  /*03a0*/  LOP3.LUT R22, R0, 0x10, RZ, 0xfc, !PT ;  /* 0x0000001000167812 */ /* 0x000fc400078efcff */
[C---:B------:R-:W-:Y:S01]  /*03b0*/  LOP3.LUT R37, R0.reuse, 0x38, RZ, 0xfc, !PT ;  /* 0x0000003800257812 */ /* 0x040fe200078efcff */
[----:B------:R-:W-:Y:S01]  /*03c0*/  IMAD.SHL.U32 R41, R51, 0x2, RZ ;  /* 0x0000000233297824 */ /* 0x000fe200078e00ff */
[----:B------:R-:W-:Y:S01]  /*03d0*/  LOP3.LUT R39, R0, 0x28, RZ, 0xfc, !PT ;  /* 0x0000002800277812 */ /* 0x000fe200078efcff */
[----:B------:R-:W-:Y:S01]  /*03e0*/  IMAD.SHL.U32 R6, R22, 0x20, RZ ;  /* 0x0000002016067824 */ /* 0x000fe200078e00ff */
[C---:B------:R-:W-:Y:S01]  /*03f0*/  LOP3.LUT R36, R0.reuse, 0x24, RZ, 0xfc, !PT ;  /* 0x0000002400247812 */ /* 0x040fe200078efcff */
[----:B------:R-:W-:Y:S01]  /*0400*/  IMAD.SHL.U32 R15, R37, 0x20, RZ ;  /* 0x00000020250f7824 */ /* 0x000fe200078e00ff */
[C---:B------:R-:W-:Y:S01]  /*0410*/  LOP3.LUT R40, R0.reuse, 0x20, RZ, 0xfc, !PT ;  /* 0x0000002000287812 */ /* 0x040fe200078efcff */
[----:B------:R-:W-:Y:S01]  /*0420*/  IMAD.SHL.U32 R7, R39, 0x20, RZ ;  /* 0x0000002027077824 */ /* 0x000fe200078e00ff */
[----:B------:R-:W-:Y:S01]  /*0430*/  LOP3.LUT R19, R0, 0x8, RZ, 0xfc, !PT ;  /* 0x0000000800137812 */ /* 0x000fe200078efcff */
[----:B------:R-:W-:Y:S01]  /*0440*/  IMAD.SHL.U32 R52, R36, 0x20, RZ ;  /* 0x0000002024347824 */ /* 0x000fe200078e00ff */
[----:B------:R-:W-:Y:S01]  /*0450*/  LOP3.LUT R53, R0, 0x18, RZ, 0xfc, !PT ;  /* 0x0000001800357812 */ /* 0x000fe200078efcff */
[----:B------:R-:W-:Y:S01]  /*0460*/  IMAD.SHL.U32 R16, R40, 0x20, RZ ;  /* 0x0000002028107824 */ /* 0x000fe200078e00ff */
[-C--:B--2---:R-:W-:Y:S01]  /*0470*/  LEA R28, P2, R22, R12.reuse, 0x6 ;  /* 0x0000000c161c7211 */ /* 0x084fe200078430ff */
[----:B------:R-:W-:Y:S01]  /*0480*/  IMAD.SHL.U32 R4, R19, 0x20, RZ ;  /* 0x0000002013047824 */ /* 0x000fe200078e00ff */
[----:B------:R-:W-:Y:S01]  /*0490*/  LEA R10, P4, R39, R12, 0x6 ;  /* 0x0000000c270a7211 */ /* 0x000fe200078830ff */
[----:B------:R-:W-:Y:S01]  /*04a0*/  IMAD.SHL.U32 R14, R53, 0x20, RZ ;  /* 0x00000020350e7824 */ /* 0x000fe200078e00ff */
[----:B------:R-:W-:-:S02]  /*04b0*/  LEA.HI.X R29, R6, R13, RZ, 0x1, P2 ;  /* 0x0000000d061d7211 */ /* 0x000fc400010f0cff */
[-C--:B------:R-:W-:Y:S01]  /*04c0*/  LEA R44, P2, R37, R12.reuse, 0x6 ;  /* 0x0000000c252c7211 */ /* 0x080fe200078430ff */
[----:B---3--:R-:W-:Y:S01]  /*04d0*/  ULEA UR14, UR13, UR4, 0x18 ;  /* 0x000000040d0e7291 */ /* 0x008fe2000f8ec0ff */
[-C--:B------:R-:W-:Y:S02]  /*04e0*/  LEA.HI.X R11, R7, R13.reuse, RZ, 0x1, P4 ;  /* 0x0000000d070b7211 */ /* 0x080fe400020f0cff */
[-C--:B------:R-:W-:Y:S02]  /*04f0*/  LEA.HI.X R45, R15, R13.reuse, RZ, 0x1, P2 ;  /* 0x0000000d0f2d7211 */ /* 0x080fe400010f0cff */
[-C--:B------:R-:W-:Y:S02]  /*0500*/  LEA R6, P2, R36, R12.reuse, 0x6 ;  /* 0x0000000c24067211 */ /* 0x080fe400078430ff */
[----:B------:R-:W-:Y:S02]  /*0510*/  LEA R30, P6, R40, R12, 0x6 ;  /* 0x0000000c281e7211 */ /* 0x000fe400078c30ff */
[-C--:B------:R-:W-:Y:S01]  /*0520*/  LEA.HI.X R7, R52, R13.reuse, RZ, 0x1, P2 ;  /* 0x0000000d34077211 */ /* 0x080fe200010f0cff */
[----:B------:R-:W-:Y:S01]  /*0530*/  BAR.SYNC.DEFER_BLOCKING 0x0 ;  /* 0x0000000000007b1d */ /* 0x000fe20000010000 */
[----:B------:R-:W-:Y:S01]  /*0540*/  LEA.HI.X R31, R16, R13, RZ, 0x1, P6 ;  /* 0x0000000d101f7211 */ /* 0x000fe200030f0cff */
[----:B------:R-:W-:Y:S01]  /*0550*/  IMAD.WIDE.U32 R10, R42, 0x2, R10 ;  /* 0x000000022a0a7825 */ /* 0x000fe200078e000a */
[----:B------:R-:W-:-:S02]  /*0560*/  LOP3.LUT R38, R0, 0x30, RZ, 0xfc, !PT ;  /* 0x0000003000267812 */ /* 0x000fc400078efcff */
[-C--:B------:R-:W-:Y:S02]  /*0570*/  LEA R56, P0, R19, R12.reuse, 0x6 ;  /* 0x0000000c13387211 */ /* 0x080fe400078030ff */
[C---:B------:R-:W-:Y:S02]  /*0580*/  LOP3.LUT R18, R0.reuse, 0xc, RZ, 0xfc, !PT ;  /* 0x0000000c00127812 */ /* 0x040fe400078efcff */
[C---:B------:R-:W-:Y:S02]  /*0590*/  LOP3.LUT R54, R0.reuse, 0x14, RZ, 0xfc, !PT ;  /* 0x0000001400367812 */ /* 0x040fe400078efcff */
[----:B------:R-:W-:Y:S02]  /*05a0*/  IADD3 R26, P5, PT, R41, R12, RZ ;  /* 0x0000000c291a7210 */ /* 0x000fe40007fbe0ff */
[C---:B------:R-:W-:Y:S02]  /*05b0*/  LOP3.LUT R21, R0.reuse, 0x4, RZ, 0xfc, !PT ;  /* 0x0000000400157812 */ /* 0x040fe400078efcff */
[----:B------:R-:W-:-:S02]  /*05c0*/  LOP3.LUT R49, R0, 0x1c, RZ, 0xfc, !PT ;  /* 0x0000001c00317812 */ /* 0x000fc400078efcff */
[-C--:B------:R-:W-:Y:S02]  /*05d0*/  LEA R46, P3, R53, R12.reuse, 0x6 ;  /* 0x0000000c352e7211 */ /* 0x080fe400078630ff */
[C---:B------:R-:W-:Y:S02]  /*05e0*/  LOP3.LUT R2, R0.reuse, 0x34, RZ, 0xfc, !PT ;  /* 0x0000003400027812 */ /* 0x040fe400078efcff */
[----:B------:R-:W-:Y:S01]  /*05f0*/  LOP3.LUT R3, R0, 0x2c, RZ, 0xfc, !PT ;  /* 0x0000002c00037812 */ /* 0x000fe200078efcff */
[----:B------:R-:W2:Y:S01]  /*0600*/  LDS R52, [UR14] ;  /* 0x0000000eff347984 */ /* 0x000ea20008000800 */
[----:B------:R-:W-:Y:S01]  /*0610*/  IMAD.WIDE.U32 R30, R42, 0x2, R30 ;  /* 0x000000022a1e7825 */ /* 0x000fe200078e001e */
[-C--:B------:R-:W-:Y:S01]  /*0620*/  LEA.HI.X R57, R4, R13.reuse, RZ, 0x1, P0 ;  /* 0x0000000d04397211 */ /* 0x080fe200000f0cff */
[----:B------:R-:W-:Y:S02]  /*0630*/  BAR.SYNC.DEFER_BLOCKING 0x0 ;  /* 0x0000000000007b1d */ /* 0x000fe40000010000 */
[C---:B------:R-:W-:Y:S01]  /*0640*/  IMAD.SHL.U32 R9, R38.reuse, 0x20, RZ ;  /* 0x0000002026097824 */ /* 0x040fe200078e00ff */
[-C--:B------:R-:W-:Y:S01]  /*0650*/  LEA R32, P0, R38, R12.reuse, 0x6 ;  /* 0x0000000c26207211 */ /* 0x080fe200078030ff */
[----:B------:R-:W-:Y:S01]  /*0660*/  IMAD.SHL.U32 R5, R18, 0x20, RZ ;  /* 0x0000002012057824 */ /* 0x000fe200078e00ff */
[-C--:B------:R-:W-:Y:S01]  /*0670*/  LEA.HI.X R27, R51, R13.reuse, RZ, 0x1, P5 ;  /* 0x0000000d331b7211 */ /* 0x080fe200028f0cff */
[----:B------:R-:W-:Y:S01]  /*0680*/  IMAD.SHL.U32 R20, R54, 0x20, RZ ;  /* 0x0000002036147824 */ /* 0x000fe200078e00ff */
[-C--:B------:R-:W-:Y:S01]  /*0690*/  LEA R24, P5, R18, R12.reuse, 0x6 ;  /* 0x0000000c12187211 */ /* 0x080fe200078a30ff */
[----:B------:R-:W-:Y:S01]  /*06a0*/  IMAD.SHL.U32 R8, R21, 0x20, RZ ;  /* 0x0000002015087824 */ /* 0x000fe200078e00ff */
[-C--:B------:R-:W-:Y:S01]  /*06b0*/  LEA R4, P4, R54, R12.reuse, 0x6 ;  /* 0x0000000c36047211 */ /* 0x080fe200078830ff */
[----:B------:R-:W-:Y:S01]  /*06c0*/  IMAD.SHL.U32 R48, R49, 0x20, RZ ;  /* 0x0000002031307824 */ /* 0x000fe200078e00ff */
[-C--:B------:R-:W-:Y:S01]  /*06d0*/  LEA.HI.X R47, R14, R13.reuse, RZ, 0x1, P3 ;  /* 0x0000000d0e2f7211 */ /* 0x080fe200018f0cff */
[----:B------:R-:W-:Y:S01]  /*06e0*/  IMAD.SHL.U32 R60, R2, 0x20, RZ ;  /* 0x00000020023c7824 */ /* 0x000fe200078e00ff */
[----:B------:R-:W-:Y:S01]  /*06f0*/  LEA.HI.X R33, R9, R13, RZ, 0x1, P0 ;  /* 0x0000000d09217211 */ /* 0x000fe200000f0cff */
[----:B------:R-:W-:Y:S01]  /*0700*/  IMAD.SHL.U32 R58, R3, 0x20, RZ ;  /* 0x00000020033a7824 */ /* 0x000fe200078e00ff */
[-C--:B------:R-:W-:Y:S01]  /*0710*/  LEA R34, P3, R21, R12.reuse, 0x6 ;  /* 0x0000000c15227211 */ /* 0x080fe200078630ff */
[----:B------:R-:W-:Y:S01]  /*0720*/  IMAD.WIDE.U32 R6, R42, 0x2, R6 ;  /* 0x000000022a067825 */ /* 0x000fe200078e0006 */
[----:B------:R-:W-:-:S02]  /*0730*/  LEA R16, P0, R49, R12, 0x6 ;  /* 0x0000000c31107211 */ /* 0x000fc400078030ff */
[----:B------:R-:W-:Y:S01]  /*0740*/  LOP3.LUT R0, R0, 0x3c, RZ, 0xfc, !PT ;  /* 0x0000003c00007812 */ /* 0x000fe200078efcff */
[----:B------:R-:W-:Y:S01]  /*0750*/  IMAD.SHL.U32 R43, R21, 0x40, RZ ;  /* 0x00000040152b7824 */ /* 0x000fe200078e00ff */
[-C--:B------:R-:W-:Y:S01]  /*0760*/  LEA.HI.X R25, R5, R13.reuse, RZ, 0x1, P5 ;  /* 0x0000000d05197211 */ /* 0x080fe200028f0cff */
[----:B------:R-:W-:Y:S01]  /*0770*/  IMAD.WIDE.U32 R44, R42, 0x2, R44 ;  /* 0x000000022a2c7825 */ /* 0x000fe200078e002c */
[-C--:B------:R-:W-:Y:S01]  /*0780*/  LEA.HI.X R5, R20, R13.reuse, RZ, 0x1, P4 ;  /* 0x0000000d14057211 */ /* 0x080fe200020f0cff */
[----:B-1----:R-:W5:Y:S01]  /*0790*/  LDG.E.U16 R30, desc[UR16][R30.64] ;  /* 0x000000101e1e7981 */ /* 0x002f62000c1e1500 */
[-C--:B------:R-:W-:Y:S01]  /*07a0*/  LEA.HI.X R35, R8, R13.reuse, RZ, 0x1, P3 ;  /* 0x0000000d08237211 */ /* 0x080fe200018f0cff */
[----:B------:R-:W-:Y:S01]  /*07b0*/  IMAD.SHL.U32 R23, R0, 0x20, RZ ;  /* 0x0000002000177824 */ /* 0x000fe200078e00ff */
[-C--:B------:R-:W-:Y:S01]  /*07c0*/  LEA.HI.X R17, R48, R13.reuse, RZ, 0x1, P0 ;  /* 0x0000000d30117211 */ /* 0x080fe200000f0cff */
[----:B------:R-:W-:Y:S01]  /*07d0*/  IMAD.WIDE.U32 R28, R42, 0x2, R28 ;  /* 0x000000022a1c7825 */ /* 0x000fe200078e001c */
[-C--:B------:R-:W-:Y:S01]  /*07e0*/  LEA R8, P3, R2, R12.reuse, 0x6 ;  /* 0x0000000c02087211 */ /* 0x080fe200078630ff */
[----:B------:R-:W5:Y:S01]  /*07f0*/  LDG.E.U16 R6, desc[UR16][R6.64] ;  /* 0x0000001006067981 */ /* 0x000f62000c1e1500 */
[-C--:B------:R-:W-:Y:S01]  /*0800*/  LEA R14, P6, R3, R12.reuse, 0x6 ;  /* 0x0000000c030e7211 */ /* 0x080fe200078c30ff */
[----:B------:R-:W-:Y:S01]  /*0810*/  IMAD.WIDE.U32 R4, R42, 0x2, R4 ;  /* 0x000000022a047825 */ /* 0x000fe200078e0004 */
[----:B------:R-:W-:Y:S01]  /*0820*/  LEA R12, P5, R0, R12, 0x6 ;  /* 0x0000000c000c7211 */ /* 0x000fe200078a30ff */
[----:B------:R1:W5:Y:S01]  /*0830*/  LDG.E.U16 R31, desc[UR16][R10.64] ;  /* 0x000000100a1f7981 */ /* 0x000362000c1e1500 */
[-C--:B------:R-:W-:Y:S01]  /*0840*/  LEA.HI.X R9, R60, R13.reuse, RZ, 0x1, P3 ;  /* 0x0000000d3c097211 */ /* 0x080fe200018f0cff */
[----:B------:R-:W-:Y:S01]  /*0850*/  IMAD.WIDE.U32 R16, R42, 0x2, R16 ;  /* 0x000000022a107825 */ /* 0x000fe200078e0010 */
[-C--:B------:R-:W-:Y:S01]  /*0860*/  LEA.HI.X R15, R58, R13.reuse, RZ, 0x1, P6 ;  /* 0x0000000d3a0f7211 */ /* 0x080fe200030f0cff */
[----:B------:R-:W5:Y:S01]  /*0870*/  LDG.E.U16 R4, desc[UR16][R4.64] ;  /* 0x0000001004047981 */ /* 0x000f62000c1e1500 */
[----:B------:R-:W-:Y:S01]  /*0880*/  LEA.HI.X R13, R23, R13, RZ, 0x1, P5 ;  /* 0x0000000d170d7211 */ /* 0x000fe200028f0cff */
[----:B------:R-:W-:-:S02]  /*0890*/  IMAD.WIDE.U32 R32, R42, 0x2, R32 ;  /* 0x000000022a207825 */ /* 0x000fc400078e0020 */
[----:B------:R-:W5:Y:S01]  /*08a0*/  LDG.E.U16 R28, desc[UR16][R28.64] ;  /* 0x000000101c1c7981 */ /* 0x000f62000c1e1500 */
[----:B-1----:R-:W1:Y:S01]  /*08b0*/  LDC.64 R10, c[0x0][0x388] ;  /* 0x0000e200ff0a7b82 */ /* 0x002e620000000a00 */
[C---:B------:R-:W-:Y:S02]  /*08c0*/  IMAD.WIDE.U32 R8, R42.reuse, 0x2, R8 ;  /* 0x000000022a087825 */ /* 0x040fe400078e0008 */
[----:B------:R-:W5:Y:S02]  /*08d0*/  LDG.E.U16 R32, desc[UR16][R32.64] ;  /* 0x0000001020207981 */ /* 0x000f64000c1e1500 */
[C---:B------:R-:W-:Y:S02]  /*08e0*/  IMAD.WIDE.U32 R26, R42.reuse, 0x2, R26 ;  /* 0x000000022a1a7825 */ /* 0x040fe400078e001a */
[----:B------:R3:W5:Y:S02]  /*08f0*/  LDG.E.U16 R5, desc[UR16][R16.64] ;  /* 0x0000001010057981 */ /* 0x000764000c1e1500 */
[----:B------:R-:W-:-:S02]  /*0900*/  IMAD.WIDE.U32 R14, R42, 0x2, R14 ;  /* 0x000000022a0e7825 */ /* 0x000fc400078e000e */
[----:B------:R-:W5:Y:S02]  /*0910*/  LDG.E.U16 R8, desc[UR16][R8.64] ;  /* 0x0000001008087981 */ /* 0x000f64000c1e1500 */
[C---:B------:R-:W-:Y:S02]  /*0920*/  IMAD.WIDE.U32 R12, R42.reuse, 0x2, R12 ;  /* 0x000000022a0c7825 */ /* 0x040fe400078e000c */
[----:B------:R4:W5:Y:S02]  /*0930*/  LDG.E.U16 R33, desc[UR16][R44.64] ;  /* 0x000000102c217981 */ /* 0x000964000c1e1500 */
[----:B------:R-:W-:Y:S02]  /*0940*/  IMAD.WIDE.U32 R56, R42, 0x2, R56 ;  /* 0x000000022a387825 */ /* 0x000fe400078e0038 */
[----:B------:R0:W5:Y:S04]  /*0950*/  LDG.E.U16 R7, desc[UR16][R14.64] ;  /* 0x000000100e077981 */ /* 0x000168000c1e1500 */
[----:B------:R0:W5:Y:S01]  /*0960*/  LDG.E.U16 R9, desc[UR16][R12.64] ;  /* 0x000000100c097981 */ /* 0x000162000c1e1500 */
[----:B-1----:R-:W-:-:S02]  /*0970*/  LEA R20, P0, R51, R10, 0x2 ;  /* 0x0000000a33147211 */ /* 0x002fc400078010ff */
[-C--:B---3--:R-:W-:Y:S01]  /*0980*/  LEA R16, P2, R21, R10.reuse, 0x7 ;  /* 0x0000000a15107211 */ /* 0x088fe200078438ff */
[----:B------:R-:W-:Y:S01]  /*0990*/  IMAD.WIDE.U32 R46, R42, 0x2, R46 ;  /* 0x000000022a2e7825 */ /* 0x000fe200078e002e */
[-C--:B------:R-:W-:Y:S01]  /*09a0*/  LEA.HI.X R21, R41, R11.reuse, RZ, 0x1, P0 ;  /* 0x0000000b29157211 */ /* 0x080fe200000f0cff */
[----:B------:R-:W5:Y:S01]  /*09b0*/  LDG.E.U16 R26, desc[UR16][R26.64] ;  /* 0x000000101a1a7981 */ /* 0x000f62000c1e1500 */
[-C--:B------:R-:W-:Y:S01]  /*09c0*/  LEA.HI.X R17, R43, R11.reuse, RZ, 0x1, P2 ;  /* 0x0000000b2b117211 */ /* 0x080fe200010f0cff */
[C---:B----4-:R-:W-:Y:S01]  /*09d0*/  IMAD.SHL.U32 R44, R19.reuse, 0x40, RZ ;  /* 0x00000040132c7824 */ /* 0x050fe200078e00ff */
[-C--:B0-----:R-:W-:Y:S01]  /*09e0*/  LEA R14, P0, R19, R10.reuse, 0x7 ;  /* 0x0000000a130e7211 */ /* 0x081fe200078038ff */
[C---:B------:R-:W-:Y:S01]  /*09f0*/  IMAD.SHL.U32 R45, R18.reuse, 0x40, RZ ;  /* 0x00000040122d7824 */ /* 0x040fe200078e00ff */
[----:B------:R-:W-:Y:S01]  /*0a00*/  LEA R12, P2, R18, R10, 0x7 ;  /* 0x0000000a120c7211 */ /* 0x000fe200078438ff */
[----:B------:R-:W-:Y:S01]  /*0a10*/  IMAD.WIDE.U32 R20, R42, 0x2, R20 ;  /* 0x000000022a147825 */ /* 0x000fe200078e0014 */
[-C--:B------:R-:W-:Y:S01]  /*0a20*/  LEA.HI.X R15, R44, R11.reuse, RZ, 0x1, P0 ;  /* 0x0000000b2c0f7211 */ /* 0x080fe200000f0cff */
[----:B------:R0:W5:Y:S02]  /*0a30*/  LDG.E.U16 R29, desc[UR16][R46.64] ;  /* 0x000000102e1d7981 */ /* 0x000164000c1e1500 */
[C---:B------:R-:W-:Y:S01]  /*0a40*/  IMAD.WIDE.U32 R16, R42.reuse, 0x2, R16 ;  /* 0x000000022a107825 */ /* 0x040fe200078e0010 */
[----:B------:R-:W-:Y:S01]  /*0a50*/  LEA.HI.X R13, R45, R11, RZ, 0x1, P2 ;  /* 0x0000000b2d0d7211 */ /* 0x000fe200010f0cff */
[----:B------:R-:W5:Y:S02]  /*0a60*/  LDG.E.U16 R18, desc[UR16][R20.64] ;  /* 0x0000001014127981 */ /* 0x000f64000c1e1500 */
[----:B------:R-:W-:-:S02]  /*0a70*/  IMAD.WIDE.U32 R34, R42, 0x2, R34 ;  /* 0x000000022a227825 */ /* 0x000fc400078e0022 */
[----:B------:R-:W5:Y:S02]  /*0a80*/  LDG.E.U16 R19, desc[UR16][R20.64+0x40] ;  /* 0x0000401014137981 */ /* 0x000f64000c1e1500 */
[----:B0-----:R-:W-:Y:S02]  /*0a90*/  IMAD.SHL.U32 R46, R22, 0x40, RZ ;  /* 0x00000040162e7824 */ /* 0x001fe400078e00ff */
[C---:B------:R-:W-:Y:S01]  /*0aa0*/  IMAD.WIDE.U32 R24, R42.reuse, 0x2, R24 ;  /* 0x000000022a187825 */ /* 0x040fe200078e0018 */
[----:B------:R-:W5:Y:S03]  /*0ab0*/  LDG.E.U16 R34, desc[UR16][R34.64] ;  /* 0x0000001022227981 */ /* 0x000f66000c1e1500 */
[C---:B------:R-:W-:Y:S01]  /*0ac0*/  IMAD.WIDE.U32 R14, R42.reuse, 0x2, R14 ;  /* 0x000000022a0e7825 */ /* 0x040fe200078e000e */
[----:B------:R-:W5:Y:S04]  /*0ad0*/  LDG.E.U16 R27, desc[UR16][R56.64] ;  /* 0x00000010381b7981 */ /* 0x000f68000c1e1500 */
[----:B------:R-:W5:Y:S01]  /*0ae0*/  LDG.E.U16 R20, desc[UR16][R16.64] ;  /* 0x0000001010147981 */ /* 0x000f62000c1e1500 */
[----:B------:R-:W-:-:S03]  /*0af0*/  IMAD.WIDE.U32 R12, R42, 0x2, R12 ;  /* 0x000000022a0c7825 */ /* 0x000fc600078e000c */
[----:B------:R0:W5:Y:S01]  /*0b00*/  LDG.E.U16 R21, desc[UR16][R16.64+0x40] ;  /* 0x0000401010157981 */ /* 0x000162000c1e1500 */
[----:B------:R-:W-:-:S03]  /*0b10*/  IMAD.SHL.U32 R47, R54, 0x40, RZ ;  /* 0x00000040362f7824 */ /* 0x000fc600078e00ff */
[----:B------:R-:W5:Y:S01]  /*0b20*/  LDG.E.U16 R35, desc[UR16][R24.64] ;  /* 0x0000001018237981 */ /* 0x000f62000c1e1500 */
[----:B------:R-:W-:-:S03]  /*0b30*/  IMAD.SHL.U32 R48, R53, 0x40, RZ ;  /* 0x0000004035307824 */ /* 0x000fc600078e00ff */
[----:B------:R-:W5:Y:S01]  /*0b40*/  LDG.E.U16 R23, desc[UR16][R14.64+0x40] ;  /* 0x000040100e177981 */ /* 0x000f62000c1e1500 */
[----:B0-----:R-:W-:-:S03]  /*0b50*/  LEA R16, P0, R22, R10, 0x7 ;  /* 0x0000000a16107211 */ /* 0x001fc600078038ff */
[----:B------:R0:W5:Y:S01]  /*0b60*/  LDG.E.U16 R22, desc[UR16][R14.64] ;  /* 0x000000100e167981 */ /* 0x000162000c1e1500 */
[----:B------:R-:W-:-:S03]  /*0b70*/  LEA.HI.X R17, R46, R11, RZ, 0x1, P0 ;  /* 0x0000000b2e117211 */ /* 0x000fc600000f0cff */
[----:B------:R-:W5:Y:S04]  /*0b80*/  LDG.E.U16 R24, desc[UR16][R12.64] ;  /* 0x000000100c187981 */ /* 0x000f68000c1e1500 */
[----:B------:R1:W5:Y:S01]  /*0b90*/  LDG.E.U16 R25, desc[UR16][R12.64+0x40] ;  /* 0x000040100c197981 */ /* 0x000362000c1e1500 */
[-C--:B0-----:R-:W-:Y:S01]  /*0ba0*/  LEA R14, P2, R53, R10.reuse, 0x7 ;  /* 0x0000000a350e7211 */ /* 0x081fe200078438ff */
[----:B------:R-:W-:Y:S01]  /*0bb0*/  IMAD.WIDE.U32 R16, R42, 0x2, R16 ;  /* 0x000000022a107825 */ /* 0x000fe200078e0010 */
[----:B-1----:R-:W-:-:S04]  /*0bc0*/  LEA R12, P0, R54, R10, 0x7 ;  /* 0x0000000a360c7211 */ /* 0x002fc800078038ff */
[----:B------:R-:W5:Y:S01]  /*0bd0*/  LDG.E.U16 R53, desc[UR16][R16.64] ;  /* 0x0000001010357981 */ /* 0x000f62000c1e1500 */
[C---:B------:R-:W-:Y:S01]  /*0be0*/  LEA R10, P3, R49.reuse, R10, 0x7 ;  /* 0x0000000a310a7211 */ /* 0x040fe200078638ff */
[----:B------:R-:W-:Y:S01]  /*0bf0*/  IMAD.SHL.U32 R49, R49, 0x40, RZ ;  /* 0x0000004031317824 */ /* 0x000fe200078e00ff */
[-C--:B------:R-:W-:Y:S01]  /*0c00*/  LEA.HI.X R13, R47, R11.reuse, RZ, 0x1, P0 ;  /* 0x0000000b2f0d7211 */ /* 0x080fe200000f0cff */
[----:B------:R0:W5:Y:S01]  /*0c10*/  LDG.E.U16 R54, desc[UR16][R16.64+0x40] ;  /* 0x0000401010367981 */ /* 0x000162000c1e1500 */
[-C--:B------:R-:W-:Y:S02]  /*0c20*/  LEA.HI.X R15, R48, R11.reuse, RZ, 0x1, P2 ;  /* 0x0000000b300f7211 */ /* 0x080fe400010f0cff */
[----:B------:R-:W-:Y:S01]  /*0c30*/  LEA.HI.X R11, R49, R11, RZ, 0x1, P3 ;  /* 0x0000000b310b7211 */ /* 0x000fe200018f0cff */
[C---:B------:R-:W-:Y:S01]  /*0c40*/  IMAD.WIDE.U32 R12, R42.reuse, 0x2, R12 ;  /* 0x000000022a0c7825 */ /* 0x040fe200078e000c */
[--C-:B0-----:R-:W-:Y:S02]  /*0c50*/  SHF.R.S32.HI R17, RZ, 0x6, R50.reuse ;  /* 0x00000006ff117819 */ /* 0x101fe40000011432 */
[----:B------:R-:W-:Y:S01]  /*0c60*/  SHF.R.U32.HI R16, RZ, 0x5, R50 ;  /* 0x00000005ff107819 */ /* 0x000fe20000011632 */
[C---:B------:R-:W-:Y:S01]  /*0c70*/  IMAD.WIDE.U32 R14, R42.reuse, 0x2, R14 ;  /* 0x000000022a0e7825 */ /* 0x040fe200078e000e */
[----:B------:R-:W-:Y:S01]  /*0c80*/  SGXT R17, R17, 0x1 ;  /* 0x000000011111781a */ /* 0x000fe20000000200 */
[----:B------:R0:W5:Y:S02]  /*0c90*/  LDG.E.U16 R55, desc[UR16][R12.64] ;  /* 0x000000100c377981 */ /* 0x000164000c1e1500 */
[----:B------:R-:W-:Y:S01]  /*0ca0*/  IMAD.WIDE.U32 R10, R42, 0x2, R10 ;  /* 0x000000022a0a7825 */ /* 0x000fe200078e000a */
[----:B------:R-:W-:Y:S01]  /*0cb0*/  R2UR UR12, R16 ;  /* 0x00000000100c72ca */ /* 0x000fe200000e0000 */
[----:B------:R0:W5:Y:S01]  /*0cc0*/  LDG.E.U16 R57, desc[UR16][R12.64+0x40] ;  /* 0x000040100c397981 */ /* 0x000162000c1e1500 */
[----:B------:R-:W-:Y:S01]  /*0cd0*/  LOP3.LUT R17, R17, 0x90, RZ, 0xc0, !PT ;  /* 0x0000009011117812 */ /* 0x000fe200078ec0ff */
[----:B------:R-:W-:Y:S01]  /*0ce0*/  IMAD.SHL.U32 R16, R50, 0x2, RZ ;  /* 0x0000000232107824 */ /* 0x000fe200078e00ff */
[----:B--2---:R-:W-:Y:S01]  /*0cf0*/  R2UR UR15, R52 ;  /* 0x00000000340f72ca */ /* 0x004fe200000e0000 */
[----:B------:R0:W5:Y:S04]  /*0d00*/  LDG.E.U16 R56, desc[UR16][R14.64] ;  /* 0x000000100e387981 */ /* 0x000168000c1e1500 */
[----:B------:R0:W5:Y:S01]  /*0d10*/  LDG.E.U16 R59, desc[UR16][R14.64+0x40] ;  /* 0x000040100e3b7981 */ /* 0x000162000c1e1500 */
[----:B------:R-:W-:-:S03]  /*0d20*/  LOP3.LUT R16, R17, 0x7e, R16, 0x78, !PT ;  /* 0x0000007e11107812 */ /* 0x000fc600078e7810 */
[----:B------:R0:W5:Y:S04]  /*0d30*/  LDG.E.U16 R58, desc[UR16][R10.64] ;  /* 0x000000100a3a7981 */ /* 0x000168000c1e1500 */
[----:B------:R0:W5:Y:S01]  /*0d40*/  LDG.E.U16 R60, desc[UR16][R10.64+0x40] ;  /* 0x000040100a3c7981 */ /* 0x000162000c1e1500 */
[----:B------:R-:W-:Y:S05]  /*0d50*/  @P1 BRA `(.L_x_5) ;  /* 0x0000000000181947 */ /* 0x000fea0003800000 */
[----:B------:R-:W-:Y:S01]  /*0d60*/  ELECT P0, URZ, PT ;  /* 0x0000000000ff782f */ /* 0x000fe20003800000 */
[----:B0-----:R-:W-:Y:S01]  /*0d70*/  IMAD.MOV.U32 R10, RZ, RZ, 0x1 ;  /* 0x00000001ff0a7424 */ /* 0x001fe200078e00ff */
[----:B------:R-:W-:Y:S01]  /*0d80*/  UMOV UR4, 0x40 ;  /* 0x0000004000047882 */ /* 0x000fe20000000000 */
[----:B------:R-:W-:Y:S01]  /*0d90*/  UVIRTCOUNT.DEALLOC.SMPOOL 0x80 ;  /* 0x000000800000784c */ /* 0x000fe20000000000 */
[----:B------:R-:W-:-:S09]  /*0da0*/  ULEA UR4, UR13, UR4, 0x18 ;  /* 0x000000040d047291 */ /* 0x000fd2000f8ec0ff */
[----:B------:R1:W-:Y:S03]  /*0db0*/  @P0 STS.U8 [UR4], R10 ;  /* 0x0000000aff000988 */ /* 0x0003e60008000004 */
.L_x_5:
[----:B------:R-:W-:Y:S01]  /*0dc0*/  LOP3.LUT P2, RZ, R50, 0x7f, RZ, 0xc0, !PT ;  /* 0x0000007f32ff7812 */ /* 0x000fe2000784c0ff */
[----:B0-----:R-:W-:Y:S01]  /*0dd0*/  IMAD R11, R51, 0x2, R42 ;  /* 0x00000002330b7824 */ /* 0x001fe200078e022a */
[----:B------:R-:W-:Y:S01]  /*0de0*/  UMOV UR4, 0x1 ;  /* 0x0000000100047882 */ /* 0x000fe20000000000 */
[----:B------:R-:W-:Y:S01]  /*0df0*/  SHF.R.U32.HI R52, RZ, 0x1, R51 ;  /* 0x00000001ff347819 */ /* 0x000fe20000011633 */
[----:B-----5:R-:W-:Y:S01]  /*0e00*/  STS.U16 [R16+UR14+0x200], R27 ;  /* 0x0002001b10007988 */ /* 0x020fe2000800040e */
[----:B------:R-:W-:Y:S01]  /*0e10*/  IMAD.SHL.U32 R11, R11, 0x2, RZ ;  /* 0x000000020b0b7824 */ /* 0x000fe200078e00ff */
[----:B-1----:R-:W-:Y:S02]  /*0e20*/  LOP3.LUT R10, R16, 0x20, RZ, 0x3c, !PT ;  /* 0x00000020100a7812 */ /* 0x002fe400078e3cff */
[----:B------:R-:W-:Y:S02]  /*0e30*/  STS.U16 [R16+UR14+0x400], R28 ;  /* 0x0004001c10007988 */ /* 0x000fe4000800040e */
[----:B------:R-:W-:-:S02]  /*0e40*/  LOP3.LUT R11, R11, R52, RZ, 0x3c, !PT ;  /* 0x000000340b0b7212 */ /* 0x000fc400078e3cff */
[----:B------:R-:W-:Y:S01]  /*0e50*/  STS.U16 [R16+UR14+0x600], R29 ;  /* 0x0006001d10007988 */ /* 0x000fe2000800040e */
[----:B------:R-:W-:Y:S01]  /*0e60*/  VOTEU.ALL UP0, P2 ;  /* 0x0000000000ff7886 */ /* 0x000fe20001000000 */
[----:B------:R-:W-:Y:S02]  /*0e70*/  VOTEU.ALL UP1, P2 ;  /* 0x0000000000ff7886 */ /* 0x000fe40001020000 */
[----:B------:R-:W-:Y:S02]  /*0e80*/  STS.U16 [R16+UR14+0x800], R30 ;  /* 0x0008001e10007988 */ /* 0x000fe4000800040e */
[----:B------:R-:W-:-:S04]  /*0e90*/  @!UP0 UIADD3 UR4, UPT, UPT, -UR4, 0x100000, URZ ;  /* 0x0010000004048890 */ /* 0x000fc8000fffe1ff */
[----:B------:R-:W-:Y:S02]  /*0ea0*/  @!UP0 USHF.L.U32 UR5, UR4, 0xb, URZ ;  /* 0x0000000b04058899 */ /* 0x000fe400080006ff */
[----:B------:R-:W-:Y:S02]  /*0eb0*/  @!UP0 USHF.L.U32 UR4, UR4, 0x1, URZ ;  /* 0x0000000104048899 */ /* 0x000fe400080006ff */
[----:B------:R-:W-:Y:S01]  /*0ec0*/  UISETP.NE.U32.AND UP0, UPT, UR12, URZ, UPT ;  /* 0x000000ff0c00728c */ /* 0x000fe2000bf05070 */
[----:B------:R-:W-:Y:S04]  /*0ed0*/  STS.U16 [R16+UR14+0xa00], R31 ;  /* 0x000a001f10007988 */ /* 0x000fe8000800040e */
[----:B------:R-:W-:Y:S04]  /*0ee0*/  STS.U16 [R16+UR14+0xc00], R32 ;  /* 0x000c002010007988 */ /* 0x000fe8000800040e */
[----:B------:R-:W-:Y:S04]  /*0ef0*/  STS.U16 [R16+UR14+0xe00], R33 ;  /* 0x000e002110007988 */ /* 0x000fe8000800040e */
[----:B------:R-:W-:Y:S04]  /*0f00*/  STS.U16 [R16+UR14], R26 ;  /* 0x0000001a10007988 */ /* 0x000fe8000800040e */
[----:B------:R-:W-:Y:S04]  /*0f10*/  STS.U16 [R10+UR14+0x100], R34 ;  /* 0x000100220a007988 */ /* 0x000fe8000800040e */
[----:B------:R-:W-:Y:S04]  /*0f20*/  STS.U16 [R10+UR14+0x300], R35 ;  /* 0x000300230a007988 */ /* 0x000fe8000800040e */
[----:B------:R0:W-:Y:S04]  /*0f30*/  STS.U16 [R10+UR14+0x500], R4 ;  /* 0x000500040a007988 */ /* 0x0001e8000800040e */
[----:B------:R1:W-:Y:S04]  /*0f40*/  STS.U16 [R10+UR14+0x700], R5 ;  /* 0x000700050a007988 */ /* 0x0003e8000800040e */
[----:B------:R1:W-:Y:S01]  /*0f50*/  STS.U16 [R10+UR14+0x900], R6 ;  /* 0x000900060a007988 */ /* 0x0003e2000800040e */
[----:B0-----:R-:W-:-:S03]  /*0f60*/  LOP3.LUT R4, R50, 0x7f, RZ, 0xc0, !PT ;  /* 0x0000007f32047812 */ /* 0x001fc600078ec0ff */
[----:B------:R1:W-:Y:S04]  /*0f70*/  STS.U16 [R10+UR14+0xb00], R7 ;  /* 0x000b00070a007988 */ /* 0x0003e8000800040e */
        /* <DEDUP_REMOVED lines=17> */
[----:B------:R1:W-:Y:S01]  /*1090*/  STS.U16 [R11+UR14+0x1e00], R60 ;  /* 0x001e003c0b007988 */ /* 0x0003e2000800040e */
[----:B------:R0:W-:Y:S06]  /*10a0*/  MEMBAR.ALL.CTA ;  /* 0x0000000000007992 */ /* 0x0001ec0000008000 */
[----:B0-----:R-:W-:Y:S04]  /*10b0*/  FENCE.VIEW.ASYNC.S ;  /* 0x00000000000073c6 */ /* 0x001fe80000000000 */
[----:B------:R-:W0:Y:S02]  /*10c0*/  FENCE.VIEW.ASYNC.S ;  /* 0x00000000000073c6 */ /* 0x000e240000000000 */
[----:B0-----:R1:W0:Y:S02]  /*10d0*/  @!UP1 SYNCS.EXCH.64 URZ, [UR14+0x2000], UR4 ;  /* 0x002000040eff95b2 */ /* 0x0012240008000100 */
[----:B0-----:R-:W-:Y:S06]  /*10e0*/  BAR.SYNC.DEFER_BLOCKING 0x0 ;  /* 0x0000000000007b1d */ /* 0x001fec0000010000 */
[----:B-1----:R-:W-:Y:S05]  /*10f0*/  BRA.U UP0, `(.L_x_6) ;  /* 0x0000000100587547 */ /* 0x002fea000b800000 */
[----:B------:R-:W-:Y:S02]  /*1100*/  UIADD3 UR4, UPT, UPT, UR14, 0x1000, URZ ;  /* 0x000010000e047890 */ /* 0x000fe4000fffe0ff */
[----:B------:R-:W-:Y:S02]  /*1110*/  USHF.R.U32.HI UR5, URZ, 0x4, UR14 ;  /* 0x00000004ff057899 */ /* 0x000fe4000801160e */
[----:B------:R-:W-:Y:S02]  /*1120*/  USHF.R.U32.HI UR6, URZ, 0x4, UR4 ;  /* 0x00000004ff067899 */ /* 0x000fe40008011604 */
[----:B------:R-:W-:Y:S02]  /*1130*/  USGXT.U32 UR4, UR5, 0xe ;  /* 0x0000000e0504789a */ /* 0x000fe40008000000 */
[----:B------:R-:W-:Y:S01]  /*1140*/  USGXT.U32 UR6, UR6, 0xe ;  /* 0x0000000e0606789a */ /* 0x000fe20008000000 */
[----:B------:R-:W-:Y:S01]  /*1150*/  UMOV UR8, 0xfffffffe ;  /* 0xfffffffe00087882 */ /* 0x000fe20000000000 */
[----:B------:R-:W-:Y:S01]  /*1160*/  UMOV UR9, 0x7fffbfdf ;  /* 0x7fffbfdf00097882 */ /* 0x000fe20000000000 */
[----:B------:R-:W-:Y:S01]  /*1170*/  UMOV UR10, 0x80 ;  /* 0x00000080000a7882 */ /* 0x000fe20000000000 */
[----:B------:R-:W-:Y:S01]  /*1180*/  UMOV UR11, 0x40004040 ;  /* 0x40004040000b7882 */ /* 0x000fe20000000000 */
[----:B------:R-:W-:Y:S01]  /*1190*/  UMOV UR5, URZ ;  /* 0x000000ff00057c82 */ /* 0x000fe20008000000 */
[----:B------:R-:W-:Y:S01]  /*11a0*/  UMOV UR7, URZ ;  /* 0x000000ff00077c82 */ /* 0x000fe20008000000 */
[----:B------:R-:W-:-:S02]  /*11b0*/  UIADD3.64 UR8, UPT, UPT, UR4, -UR8, URZ ;  /* 0x8000000804087297 */ /* 0x000fc4000fffe0ff */
[----:B------:R-:W-:Y:S01]  /*11c0*/  UIADD3.64 UR10, UPT, UPT, UR6, UR10, URZ ;  /* 0x0000000a060a7297 */ /* 0x000fe2000fffe0ff */
[----:B------:R-:W-:Y:S01]  /*11d0*/  UMOV UR18, 0x0 ;  /* 0x0000000000127882 */ /* 0x000fe20000000000 */
[----:B------:R-:W-:Y:S01]  /*11e0*/  UMOV UR19, 0x4110490 ;  /* 0x0411049000137882 */ /* 0x000fe20000000000 */
[----:B------:R-:W-:Y:S01]  /*11f0*/  UMOV UR5, 0x80004020 ;  /* 0x8000402000057882 */ /* 0x000fe20000000000 */
[----:B------:R-:W-:Y:S01]  /*1200*/  UMOV UR7, 0x40004040 ;  /* 0x4000404000077882 */ /* 0x000fe20000000000 */
[----:B------:R-:W-:Y:S01]  /*1210*/  UMOV UR20, 0x0 ;  /* 0x0000000000147882 */ /* 0x000fe20000000000 */
[----:B------:R-:W-:Y:S01]  /*1220*/  UMOV UR21, 0x4110490 ;  /* 0x0411049000157882 */ /* 0x000fe20000000000 */
[----:B------:R0:W-:Y:S02]  /*1230*/  UTCHMMA gdesc[UR4], gdesc[UR6], tmem[UR15], tmem[UR18], idesc[UR19], !UPT ;  /* 0x00ff1206040075ea */ /* 0x0001e4000f80000f */
[----:B------:R0:W-:Y:S01]  /*1240*/  UTCHMMA gdesc[UR8], gdesc[UR10], tmem[UR15], tmem[UR20], idesc[UR21], UPT ;  /* 0x00ff140a080075ea */ /* 0x0001e2000b80000f */
[----:B------:R-:W-:-:S02]  /*1250*/  NOP ;  /* 0x0000000000007918 */ /* 0x000fc40000000000 */
.L_x_6:
[----:B------:R-:W-:Y:S02]  /*1260*/  ELECT P0, URZ, PT ;  /* 0x0000000000ff782f */ /* 0x000fe40003800000 */
[----:B------:R-:W-:Y:S01]  /*1270*/  SHF.R.S32.HI R55, RZ, 0x4, R50 ;  /* 0x00000004ff377819 */ /* 0x000fe20000011432 */
[----:B0-----:R-:W-:Y:S01]  /*1280*/  UIADD3 UR4, UPT, UPT, UR14, 0x2000, URZ ;  /* 0x000020000e047890 */ /* 0x001fe2000fffe0ff */
[----:B------:R-:W-:Y:S01]  /*1290*/  LOP3.LUT R54, R50, 0x7, RZ, 0xc0, !PT ;  /* 0x0000000732367812 */ /* 0x000fe200078ec0ff */
[----:B------:R-:W-:Y:S01]  /*12a0*/  UMOV UR5, URZ ;  /* 0x000000ff00057c82 */ /* 0x000fe20008000000 */
[----:B------:R-:W-:Y:S01]  /*12b0*/  ISETP.LT.U32.AND P0, PT, R4, 0x20, P0 ;  /* 0x000000200400780c */ /* 0x000fe20000701070 */
[----:B------:R-:W-:Y:S01]  /*12c0*/  IMAD.SHL.U32 R4, R50, 0x10, RZ ;  /* 0x0000001032047824 */ /* 0x000fe200078e00ff */
[----:B------:R-:W-:-:S04]  /*12d0*/  SGXT R55, R55, 0x1 ;  /* 0x000000013737781a */ /* 0x000fc80000000200 */
[----:B------:R-:W-:-:S07]  /*12e0*/  LOP3.LUT R53, R4, 0xf0, RZ, 0xc0, !PT ;  /* 0x000000f004357812 */ /* 0x000fce00078ec0ff */
[----:B------:R-:W-:Y:S01]  /*12f0*/  VOTEU.ANY UP0, P0 ;  /* 0x0000000000ff7886 */ /* 0x000fe20000000100 */
[----:B------:R-:W-:-:S04]  /*1300*/  VOTEU.ANY UP1, P0 ;  /* 0x0000000000ff7886 */ /* 0x000fc80000020100 */
[----:B------:R-:W-:Y:S01]  /*1310*/  @UP0 UMOV UR5, UR4 ;  /* 0x0000000400050c82 */ /* 0x000fe20008000000 */
[----:B------:R-:W-:Y:S01]  /*1320*/  USHF.L.U32 UR4, UR12, 0x15, URZ ;  /* 0x000000150c047899 */ /* 0x000fe200080006ff */
[----:B------:R0:W-:Y:S01]  /*1330*/  @UP1 UTCBAR [UR5], URZ ;  /* 0x000000ff050013e9 */ /* 0x0001e200080000ff */
[----:B------:R-:W-:Y:S02]  /*1340*/  BAR.SYNC.DEFER_BLOCKING 0x0 ;  /* 0x0000000000007b1d */ /* 0x000fe40000010000 */
[----:B------:R-:W-:-:S04]  /*1350*/  ULOP3.LUT UR4, UR4, 0x600000, URZ, 0xc0, !UPT ;  /* 0x0060000004047892 */ /* 0x000fc8000f8ec0ff */
[----:B------:R-:W-:Y:S01]  /*1360*/  UIADD3 UR4, UPT, UPT, UR15, UR4, URZ ;  /* 0x000000040f047290 */ /* 0x000fe2000fffe0ff */
[----:B------:R-:W1:Y:S02]  /*1370*/  SYNCS.PHASECHK.TRANS64.TRYWAIT P0, [UR14+0x2000], RZ ;  /* 0x002000ffff0075a7 */ /* 0x000e64000800110e */
[----:B01----:R-:W-:Y:S09]  /*1380*/  @!P0 BRA `(.L_x_7) ;  /* 0x0000000800f48947 */ /* 0x003ff20003800000 */
.L_x_11:
[----:B------:R-:W-:Y:S01]  /*1390*/  BAR.SYNC.DEFER_BLOCKING 0x0 ;  /* 0x0000000000007b1d */ /* 0x000fe20000010000 */
[----:B------:R-:W-:Y:S01]  /*13a0*/  LOP3.LUT R56, R52, 0x2040, R55, 0xf8, !PT ;  /* 0x0000204034387812 */ /* 0x000fe200078ef837 */
[----:B------:R-:W-:Y:S01]  /*13b0*/  IMAD R53, R54, 0x800, R53 ;  /* 0x0000080036357824 */ /* 0x000fe200078e0235 */
[C---:B------:R-:W-:Y:S01]  /*13c0*/  LOP3.LUT R52, R50.reuse, 0x10, RZ, 0xc0, !PT ;  /* 0x0000001032347812 */ /* 0x040fe200078ec0ff */
[C---:B------:R-:W-:Y:S02]  /*13d0*/  IMAD R54, R51.reuse, 0x4, R54 ;  /* 0x0000000433367824 */ /* 0x040fe400078e0236 */
[----:B------:R-:W-:Y:S01]  /*13e0*/  IMAD.SHL.U32 R50, R50, 0x80, RZ ;  /* 0x0000008032327824 */ /* 0x000fe200078e00ff */
[----:B------:R-:W-:Y:S01]  /*13f0*/  LDTM.16dp32bit_t0_t15.x32 R4, tmem[UR4] ;  /* 0x00000004000479ee */ /* 0x000fe20008a80000 */
[----:B------:R-:W0:Y:S01]  /*1400*/  LDTM.16dp32bit_t16_t31.x32 R4, tmem[UR4+0x20] ;  /* 0x00002004000479ee */ /* 0x000e220008aa0000 */
[----:B------:R-:W-:Y:S01]  /*1410*/  IMAD R52, R52, 0x40, R53 ;  /* 0x0000004034347824 */ /* 0x000fe200078e0235 */
[----:B------:R-:W1:Y:S01]  /*1420*/  LDCU.64 UR4, c[0x0][0x390] ;  /* 0x00007200ff0477ac */ /* 0x000e620008000a00 */
[----:B------:R-:W-:Y:S01]  /*1430*/  IMAD.SHL.U32 R53, R54, 0x10, RZ ;  /* 0x0000001036357824 */ /* 0x000fe200078e00ff */
[----:B------:R-:W-:Y:S01]  /*1440*/  LOP3.LUT R50, R50, 0x400, RZ, 0xc0, !PT ;  /* 0x0000040032327812 */ /* 0x000fe200078ec0ff */
[----:B------:R-:W-:-:S02]  /*1450*/  IMAD R52, R51, 0x8, R52 ;  /* 0x0000000833347824 */ /* 0x000fc400078e0234 */
[----:B------:R-:W-:Y:S01]  /*1460*/  IMAD.SHL.U32 R42, R42, 0x4, RZ ;  /* 0x000000042a2a7824 */ /* 0x000fe200078e00ff */
[----:B------:R-:W-:Y:S02]  /*1470*/  LOP3.LUT R53, R56, R53, RZ, 0x3c, !PT ;  /* 0x0000003538357212 */ /* 0x000fe400078e3cff */
[C---:B------:R-:W-:Y:S02]  /*1480*/  LOP3.LUT R51, R52.reuse, 0x10, RZ, 0x3c, !PT ;  /* 0x0000001034337812 */ /* 0x040fe400078e3cff */
[----:B------:R-:W-:Y:S02]  /*1490*/  IADD3 R50, PT, PT, R53, UR14, R50 ;  /* 0x0000000e35327c10 */ /* 0x000fe4000fffe032 */
[C---:B------:R-:W-:Y:S01]  /*14a0*/  LOP3.LUT R53, R52.reuse, 0x20, RZ, 0x3c, !PT ;  /* 0x0000002034357812 */ /* 0x040fe200078e3cff */
[----:B------:R-:W0:Y:S01]  /*14b0*/  @!P2 SYNCS.CCTL.IV [UR14+0x2000] ;  /* 0x00200000ff00a9b1 */ /* 0x000e22000800000e */
[----:B------:R-:W-:Y:S01]  /*14c0*/  NOP ;  /* 0x0000000000007918 */ /* 0x000fe20000000000 */
[----:B0-----:R-:W-:Y:S01]  /*14d0*/  BAR.SYNC.DEFER_BLOCKING 0x0 ;  /* 0x0000000000007b1d */ /* 0x001fe20000010000 */
[----:B------:R-:W-:-:S02]  /*14e0*/  LOP3.LUT R54, R52, 0x30, RZ, 0x3c, !PT ;  /* 0x0000003034367812 */ /* 0x000fc400078e3cff */
[C---:B------:R-:W-:Y:S02]  /*14f0*/  LOP3.LUT R55, R52.reuse, 0x40, RZ, 0x3c, !PT ;  /* 0x0000004034377812 */ /* 0x040fe400078e3cff */
[C---:B------:R-:W-:Y:S02]  /*1500*/  LOP3.LUT R56, R52.reuse, 0x50, RZ, 0x3c, !PT ;  /* 0x0000005034387812 */ /* 0x040fe400078e3cff */
[C---:B------:R-:W-:Y:S02]  /*1510*/  LOP3.LUT R57, R52.reuse, 0x60, RZ, 0x3c, !PT ;  /* 0x0000006034397812 */ /* 0x040fe400078e3cff */
[----:B------:R-:W-:Y:S01]  /*1520*/  LOP3.LUT R58, R52, 0x70, RZ, 0x3c, !PT ;  /* 0x00000070343a7812 */ /* 0x000fe200078e3cff */
[----:B------:R-:W-:Y:S04]  /*1530*/  STS.128 [R52+UR14], R4 ;  /* 0x0000000434007988 */ /* 0x000fe80008000c0e */
[----:B------:R0:W-:Y:S04]  /*1540*/  STS.128 [R51+UR14], R8 ;  /* 0x0000000833007988 */ /* 0x0001e80008000c0e */
[----:B------:R2:W-:Y:S04]  /*1550*/  STS.128 [R53+UR14], R12 ;  /* 0x0000000c35007988 */ /* 0x0005e80008000c0e */
[----:B------:R-:W-:Y:S04]  /*1560*/  STS.128 [R54+UR14], R16 ;  /* 0x0000001036007988 */ /* 0x000fe80008000c0e */
[----:B------:R3:W-:Y:S04]  /*1570*/  STS.128 [R55+UR14], R20 ;  /* 0x0000001437007988 */ /* 0x0007e80008000c0e */
[----:B------:R-:W-:Y:S01]  /*1580*/  STS.128 [R56+UR14], R24 ;  /* 0x0000001838007988 */ /* 0x000fe20008000c0e */
[----:B0-----:R-:W-:Y:S01]  /*1590*/  IMAD.SHL.U32 R9, R41, 0x4, RZ ;  /* 0x0000000429097824 */ /* 0x001fe200078e00ff */
[----:B-1----:R-:W-:-:S02]  /*15a0*/  LEA R11, P0, R43, UR4, 0x2 ;  /* 0x000000042b0b7c11 */ /* 0x002fc4000f8010ff */
[----:B------:R0:W-:Y:S01]  /*15b0*/  STS.128 [R57+UR14], R28 ;  /* 0x0000001c39007988 */ /* 0x0001e20008000c0e */
[----:B------:R-:W-:Y:S01]  /*15c0*/  LEA R51, P5, R38, UR4, 0x8 ;  /* 0x0000000426337c11 */ /* 0x000fe2000f8a40ff */
[----:B--2---:R-:W-:Y:S01]  /*15d0*/  IMAD.SHL.U32 R12, R40, 0x40, RZ ;  /* 0x00000040280c7824 */ /* 0x004fe200078e00ff */
[C---:B------:R-:W-:Y:S01]  /*15e0*/  IADD3 R8, P2, P3, R42.reuse, UR4, R9 ;  /* 0x000000042a087c10 */ /* 0x040fe2000fb5e009 */
[----:B------:R1:W-:Y:S01]  /*15f0*/  STS.128 [R58+UR14], R32 ;  /* 0x000000203a007988 */ /* 0x0003e20008000c0e */
[----:B------:R-:W-:Y:S02]  /*1600*/  LEA.HI.X R43, R43, UR5, RZ, 0x2, P0 ;  /* 0x000000052b2b7c11 */ /* 0x000fe400080f14ff */
[----:B------:R-:W-:Y:S01]  /*1610*/  IADD3.X R9, PT, PT, RZ, UR5, RZ, P2, P3 ;  /* 0x00000005ff097c10 */ /* 0x000fe200097e64ff */
[----:B------:R-:W-:Y:S01]  /*1620*/  BAR.SYNC.DEFER_BLOCKING 0x0 ;  /* 0x0000000000007b1d */ /* 0x000fe20000010000 */
[----:B------:R-:W-:Y:S02]  /*1630*/  IADD3 R10, P0, PT, R42, R11, RZ ;  /* 0x0000000b2a0a7210 */ /* 0x000fe40007f1e0ff */
[----:B---3--:R-:W-:-:S02]  /*1640*/  LEA R55, P4, R3, UR4, 0x8 ;  /* 0x0000000403377c11 */ /* 0x008fc4000f8840ff */
[----:B------:R-:W-:Y:S01]  /*1650*/  LEA R59, P3, R36, UR4, 0x8 ;  /* 0x00000004243b7c11 */ /* 0x000fe2000f8640ff */
[----:B------:R-:W-:Y:S01]  /*1660*/  IMAD.X R11, RZ, RZ, R43, P0 ;  /* 0x000000ffff0b7224 */ /* 0x000fe200000e062b */
[----:B------:R-:W-:Y:S01]  /*1670*/  LEA R13, P0, R40, UR4, 0x8 ;  /* 0x00000004280d7c11 */ /* 0x000fe2000f8040ff */
[----:B0-----:R-:W-:Y:S01]  /*1680*/  IMAD.SHL.U32 R28, R3, 0x40, RZ ;  /* 0x00000040031c7824 */ /* 0x001fe200078e00ff */
[----:B------:R-:W-:Y:S01]  /*1690*/  LEA R31, P6, R2, UR4, 0x8 ;  /* 0x00000004021f7c11 */ /* 0x000fe2000f8c40ff */
[----:B------:R-:W-:Y:S01]  /*16a0*/  IMAD.SHL.U32 R3, R38, 0x40, RZ ;  /* 0x0000004026037824 */ /* 0x000fe200078e00ff */
[C---:B------:R-:W-:Y:S01]  /*16b0*/  LEA R57, P2, R39.reuse, UR4, 0x8 ;  /* 0x0000000427397c11 */ /* 0x040fe2000f8440ff */
[----:B------:R-:W-:Y:S01]  /*16c0*/  IMAD.SHL.U32 R29, R39, 0x40, RZ ;  /* 0x00000040271d7824 */ /* 0x000fe200078e00ff */
[----:B------:R-:W-:Y:S01]  /*16d0*/  LEA.HI.X R28, R28, UR5, RZ, 0x2, P4 ;  /* 0x000000051c1c7c11 */ /* 0x000fe2000a0f14ff */
[----:B------:R-:W-:Y:S01]  /*16e0*/  IMAD.SHL.U32 R30, R36, 0x40, RZ ;  /* 0x00000040241e7824 */ /* 0x000fe200078e00ff */
[----:B------:R-:W-:-:S02]  /*16f0*/  LEA.HI.X R3, R3, UR5, RZ, 0x2, P5 ;  /* 0x0000000503037c11 */ /* 0x000fc4000a8f14ff */
[C---:B-1----:R-:W-:Y:S02]  /*1700*/  LEA R33, P5, R45.reuse, UR4, 0x2 ;  /* 0x000000042d217c11 */ /* 0x042fe4000f8a10ff */
[----:B------:R-:W-:Y:S02]  /*1710*/  LEA R35, P4, R46, UR4, 0x2 ;  /* 0x000000042e237c11 */ /* 0x000fe4000f8810ff */
[----:B------:R-:W-:Y:S02]  /*1720*/  LEA.HI.X R45, R45, UR5, RZ, 0x2, P5 ;  /* 0x000000052d2d7c11 */ /* 0x000fe4000a8f14ff */
[----:B------:R-:W-:Y:S01]  /*1730*/  IADD3 R32, P5, PT, R42, R33, RZ ;  /* 0x000000212a207210 */ /* 0x000fe20007fbe0ff */
[----:B------:R-:W0:Y:S01]  /*1740*/  LDSM.16.M88.4 R4, [R50] ;  /* 0x000000003204783b */ /* 0x000e220000000200 */
[----:B------:R-:W-:Y:S02]  /*1750*/  LEA.HI.X R46, R46, UR5, RZ, 0x2, P4 ;  /* 0x000000052e2e7c11 */ /* 0x000fe4000a0f14ff */
[----:B------:R-:W-:Y:S01]  /*1760*/  IADD3 R34, P4, PT, R42, R35, RZ ;  /* 0x000000232a227210 */ /* 0x000fe20007f9e0ff */
[----:B------:R-:W-:Y:S01]  /*1770*/  IMAD.X R33, RZ, RZ, R45, P5 ;  /* 0x000000ffff217224 */ /* 0x000fe200028e062d */
[----:B------:R-:W-:Y:S01]  /*1780*/  LEA R39, P5, R47, UR4, 0x2 ;  /* 0x000000042f277c11 */ /* 0x000fe2000f8a10ff */
[----:B------:R-:W-:Y:S01]  /*1790*/  LDSM.16.M88.4 R16, [R50+0x180] ;  /* 0x000180003210783b */ /* 0x000fe20000000200 */
[----:B------:R-:W-:Y:S01]  /*17a0*/  LEA.HI.X R29, R29, UR5, RZ, 0x2, P2 ;  /* 0x000000051d1d7c11 */ /* 0x000fe200090f14ff */
[----:B------:R-:W-:Y:S01]  /*17b0*/  IMAD.X R35, RZ, RZ, R46, P4 ;  /* 0x000000ffff237224 */ /* 0x000fe200020e062e */
[----:B------:R-:W-:Y:S01]  /*17c0*/  LEA R25, P4, R49, UR4, 0x2 ;  /* 0x0000000431197c11 */ /* 0x000fe2000f8810ff */
[----:B------:R-:W-:Y:S01]  /*17d0*/  LDSM.16.M88.4 R20, [R50+0x200] ;  /* 0x000200003214783b */ /* 0x000fe20000000200 */
[----:B------:R-:W-:-:S02]  /*17e0*/  LEA.HI.X R47, R47, UR5, RZ, 0x2, P5 ;  /* 0x000000052f2f7c11 */ /* 0x000fc4000a8f14ff */
[C---:B------:R-:W-:Y:S02]  /*17f0*/  IADD3 R38, P5, PT, R42.reuse, R39, RZ ;  /* 0x000000272a267210 */ /* 0x040fe40007fbe0ff */
[----:B------:R-:W-:Y:S02]  /*1800*/  LEA.HI.X R49, R49, UR5, RZ, 0x2, P4 ;  /* 0x0000000531317c11 */ /* 0x000fe4000a0f14ff */
[C---:B------:R-:W-:Y:S01]  /*1810*/  IADD3 R58, P4, PT, R42.reuse, R25, RZ ;  /* 0x000000192a3a7210 */ /* 0x040fe20007f9e0ff */
[----:B------:R-:W-:Y:S01]  /*1820*/  IMAD.X R39, RZ, RZ, R47, P5 ;  /* 0x000000ffff277224 */ /* 0x000fe200028e062f */
[----:B------:R-:W-:Y:S01]  /*1830*/  IADD3 R56, P5, PT, R42, R59, RZ ;  /* 0x0000003b2a387210 */ /* 0x000fe20007fbe0ff */
[----:B------:R-:W-:Y:S01]  /*1840*/  LDSM.16.M88.4 R24, [R50+0x280] ;  /* 0x000280003218783b */ /* 0x000fe20000000200 */
[----:B------:R-:W-:Y:S01]  /*1850*/  LEA.HI.X R30, R30, UR5, RZ, 0x2, P3 ;  /* 0x000000051e1e7c11 */ /* 0x000fe200098f14ff */
[----:B------:R-:W-:Y:S01]  /*1860*/  IMAD.X R59, RZ, RZ, R49, P4 ;  /* 0x000000ffff3b7224 */ /* 0x000fe200020e0631 */
[C---:B------:R-:W-:Y:S01]  /*1870*/  LEA R43, P3, R0.reuse, UR4, 0x8 ;  /* 0x00000004002b7c11 */ /* 0x040fe2000f8640ff */
[----:B------:R-:W-:-:S05]  /*1880*/  IMAD.SHL.U32 R0, R0, 0x40, RZ ;  /* 0x0000004000007824 */ /* 0x000fca00078e00ff */
[----:B------:R-:W-:Y:S01]  /*1890*/  LEA.HI.X R0, R0, UR5, RZ, 0x2, P3 ;  /* 0x0000000500007c11 */ /* 0x000fe200098f14ff */
[----:B0-----:R0:W-:Y:S04]  /*18a0*/  STG.E desc[UR16][R8.64], R4 ;  /* 0x0000000408007986 */ /* 0x0011e8000c101910 */
[----:B------:R1:W-:Y:S04]  /*18b0*/  STG.E desc[UR16][R8.64+0x80], R5 ;  /* 0x0000800508007986 */ /* 0x0003e8000c101910 */
[----:B------:R2:W-:Y:S01]  /*18c0*/  STG.E desc[UR16][R10.64+0x80], R7 ;  /* 0x000080070a007986 */ /* 0x0005e2000c101910 */
[----:B0-----:R-:W-:-:S03]  /*18d0*/  IMAD.SHL.U32 R4, R2, 0x40, RZ ;  /* 0x0000004002047824 */ /* 0x001fc600078e00ff */
[----:B------:R0:W-:Y:S01]  /*18e0*/  STG.E desc[UR16][R10.64], R6 ;  /* 0x000000060a007986 */ /* 0x0001e2000c101910 */
[----:B-1----:R-:W-:-:S03]  /*18f0*/  LEA.HI.X R5, R12, UR5, RZ, 0x2, P0 ;  /* 0x000000050c057c11 */ /* 0x002fc600080f14ff */
[----:B------:R-:W1:Y:S01]  /*1900*/  LDSM.16.M88.4 R8, [R50+0x80] ;  /* 0x000080003208783b */ /* 0x000e620000000200 */
[----:B------:R-:W-:Y:S02]  /*1910*/  LEA.HI.X R2, R4, UR5, RZ, 0x2, P6 ;  /* 0x0000000504027c11 */ /* 0x000fe4000b0f14ff */
[----:B--2---:R-:W-:Y:S02]  /*1920*/  LEA R7, P6, R44, UR4, 0x2 ;  /* 0x000000042c077c11 */ /* 0x004fe4000f8c10ff */
[----:B------:R-:W-:Y:S02]  /*1930*/  IADD3 R4, P2, PT, R42, R13, RZ ;  /* 0x0000000d2a047210 */ /* 0x000fe40007f5e0ff */
[----:B------:R-:W-:Y:S01]  /*1940*/  LEA.HI.X R44, R44, UR5, RZ, 0x2, P6 ;  /* 0x000000052c2c7c11 */ /* 0x000fe2000b0f14ff */
[----:B------:R-:W2:Y:S01]  /*1950*/  LDSM.16.M88.4 R12, [R50+0x100] ;  /* 0x00010000320c783b */ /* 0x000ea20000000200 */
[C---:B0-----:R-:W-:Y:S01]  /*1960*/  IADD3 R6, P6, PT, R42.reuse, R7, RZ ;  /* 0x000000072a067210 */ /* 0x041fe20007fde0ff */
[----:B------:R-:W-:Y:S01]  /*1970*/  IMAD.X R5, RZ, RZ, R5, P2 ;  /* 0x000000ffff057224 */ /* 0x000fe200010e0605 */
[----:B------:R-:W-:-:S02]  /*1980*/  IADD3 R36, P2, PT, R42, R51, RZ ;  /* 0x000000332a247210 */ /* 0x000fc40007f5e0ff */
[----:B------:R-:W-:Y:S01]  /*1990*/  LEA R53, P0, R37, UR4, 0x8 ;  /* 0x0000000425357c11 */ /* 0x000fe2000f8040ff */
[----:B------:R-:W-:Y:S01]  /*19a0*/  IMAD.X R7, RZ, RZ, R44, P6 ;  /* 0x000000ffff077224 */ /* 0x000fe200030e062c */
[----:B------:R-:W-:Y:S02]  /*19b0*/  LEA R41, P6, R48, UR4, 0x2 ;  /* 0x0000000430297c11 */ /* 0x000fe4000f8c10ff */
[----:B------:R-:W-:Y:S02]  /*19c0*/  IADD3 R44, P4, PT, R42, R55, RZ ;  /* 0x000000372a2c7210 */ /* 0x000fe40007f9e0ff */
[----:B------:R-:W-:Y:S02]  /*19d0*/  LEA.HI.X R48, R48, UR5, RZ, 0x2, P6 ;  /* 0x0000000530307c11 */ /* 0x000fe4000b0f14ff */
[----:B------:R-:W-:Y:S01]  /*19e0*/  IADD3 R40, P6, PT, R42, R41, RZ ;  /* 0x000000292a287210 */ /* 0x000fe20007fde0ff */
[----:B------:R-:W-:-:S04]  /*19f0*/  IMAD.X R45, RZ, RZ, R28, P4 ;  /* 0x000000ffff2d7224 */ /* 0x000fc800020e061c */
[----:B------:R-:W-:Y:S01]  /*1a00*/  IMAD.X R41, RZ, RZ, R48, P6 ;  /* 0x000000ffff297224 */ /* 0x000fe200030e0630 */
[C---:B------:R-:W-:Y:S01]  /*1a10*/  IADD3 R54, P6, PT, R42.reuse, R57, RZ ;  /* 0x000000392a367210 */ /* 0x040fe20007fde0ff */
[----:B------:R-:W-:Y:S01]  /*1a20*/  IMAD.X R57, RZ, RZ, R30, P5 ;  /* 0x000000ffff397224 */ /* 0x000fe200028e061e */
[----:B------:R-:W-:-:S03]  /*1a30*/  IADD3 R46, P5, PT, R42, R31, RZ ;  /* 0x0000001f2a2e7210 */ /* 0x000fc60007fbe0ff */
[----:B------:R-:W-:Y:S01]  /*1a40*/  IMAD.X R55, RZ, RZ, R29, P6 ;  /* 0x000000ffff377224 */ /* 0x000fe200030e061d */
[C---:B------:R-:W-:Y:S01]  /*1a50*/  IADD3 R52, P6, PT, R42.reuse, R53, RZ ;  /* 0x000000352a347210 */ /* 0x040fe20007fde0ff */
[----:B------:R-:W0:Y:S01]  /*1a60*/  LDSM.16.M88.4 R28, [R50+0x300] ;  /* 0x00030000321c783b */ /* 0x000e220000000200 */
[----:B------:R-:W-:Y:S01]  /*1a70*/  IADD3 R42, P4, PT, R42, R43, RZ ;  /* 0x0000002b2a2a7210 */ /* 0x000fe20007f9e0ff */
[----:B------:R-:W-:Y:S02]  /*1a80*/  IMAD.X R47, RZ, RZ, R2, P5 ;  /* 0x000000ffff2f7224 */ /* 0x000fe400028e0602 */
[----:B------:R-:W3:Y:S02]  /*1a90*/  LDSM.16.M88.4 R48, [R50+0x380] ;  /* 0x000380003230783b */ /* 0x000ee40000000200 */
[----:B------:R-:W-:Y:S02]  /*1aa0*/  IMAD.X R43, RZ, RZ, R0, P4 ;  /* 0x000000ffff2b7224 */ /* 0x000fe400020e0600 */
[----:B-1----:R-:W-:Y:S04]  /*1ab0*/  STG.E desc[UR16][R6.64], R8 ;  /* 0x0000000806007986 */ /* 0x002fe8000c101910 */
[----:B------:R1:W-:Y:S04]  /*1ac0*/  STG.E desc[UR16][R6.64+0x80], R9 ;  /* 0x0000800906007986 */ /* 0x0003e8000c101910 */
[----:B------:R4:W-:Y:S04]  /*1ad0*/  STG.E desc[UR16][R32.64], R10 ;  /* 0x0000000a20007986 */ /* 0x0009e8000c101910 */
[----:B------:R4:W-:Y:S01]  /*1ae0*/  STG.E desc[UR16][R32.64+0x80], R11 ;  /* 0x0000800b20007986 */ /* 0x0009e2000c101910 */
[----:B-1----:R-:W-:-:S03]  /*1af0*/  IMAD.SHL.U32 R6, R37, 0x40, RZ ;  /* 0x0000004025067824 */ /* 0x002fc600078e00ff */
[----:B--2---:R4:W-:Y:S01]  /*1b00*/  STG.E desc[UR16][R34.64], R12 ;  /* 0x0000000c22007986 */ /* 0x0049e2000c101910 */
[----:B------:R-:W-:-:S03]  /*1b10*/  IMAD.X R37, RZ, RZ, R3, P2 ;  /* 0x000000ffff257224 */ /* 0x000fc600010e0603 */
[----:B------:R4:W-:Y:S01]  /*1b20*/  STG.E desc[UR16][R34.64+0x80], R13 ;  /* 0x0000800d22007986 */ /* 0x0009e2000c101910 */
[----:B------:R-:W-:-:S03]  /*1b30*/  LEA.HI.X R6, R6, UR5, RZ, 0x2, P0 ;  /* 0x0000000506067c11 */ /* 0x000fc600080f14ff */
[----:B------:R4:W-:Y:S02]  /*1b40*/  STG.E desc[UR16][R38.64], R14 ;  /* 0x0000000e26007986 */ /* 0x0009e4000c101910 */
[----:B------:R-:W-:Y:S02]  /*1b50*/  IMAD.X R53, RZ, RZ, R6, P6 ;  /* 0x000000ffff357224 */ /* 0x000fe400030e0606 */
[----:B------:R4:W-:Y:S04]  /*1b60*/  STG.E desc[UR16][R38.64+0x80], R15 ;  /* 0x0000800f26007986 */ /* 0x0009e8000c101910 */
        /* <DEDUP_REMOVED lines=12> */
[----:B0-----:R4:W-:Y:S04]  /*1c30*/  STG.E desc[UR16][R36.64], R28 ;  /* 0x0000001c24007986 */ /* 0x0019e8000c101910 */
[----:B------:R4:W-:Y:S04]  /*1c40*/  STG.E desc[UR16][R36.64+0x80], R29 ;  /* 0x0000801d24007986 */ /* 0x0009e8000c101910 */
[----:B------:R4:W-:Y:S04]  /*1c50*/  STG.E desc[UR16][R46.64], R30 ;  /* 0x0000001e2e007986 */ /* 0x0009e8000c101910 */
[----:B------:R4:W-:Y:S04]  /*1c60*/  STG.E desc[UR16][R46.64+0x80], R31 ;  /* 0x0000801f2e007986 */ /* 0x0009e8000c101910 */
[----:B---3--:R4:W-:Y:S04]  /*1c70*/  STG.E desc[UR16][R52.64], R48 ;  /* 0x0000003034007986 */ /* 0x0089e8000c101910 */
[----:B------:R4:W-:Y:S04]  /*1c80*/  STG.E desc[UR16][R52.64+0x80], R49 ;  /* 0x0000803134007986 */ /* 0x0009e8000c101910 */
[----:B------:R4:W-:Y:S04]  /*1c90*/  STG.E desc[UR16][R42.64], R50 ;  /* 0x000000322a007986 */ /* 0x0009e8000c101910 */
[----:B------:R4:W-:Y:S01]  /*1ca0*/  STG.E desc[UR16][R42.64+0x80], R51 ;  /* 0x000080332a007986 */ /* 0x0009e2000c101910 */
[----:B------:R-:W-:Y:S06]  /*1cb0*/  BAR.SYNC.DEFER_BLOCKING 0x0 ;  /* 0x0000000000007b1d */ /* 0x000fec0000010000 */
[----:B------:R-:W-:Y:S05]  /*1cc0*/  @P1 BRA `(.L_x_8) ;  /* 0x00000000009c1947 */ /* 0x000fea0003800000 */
[----:B------:R-:W-:Y:S01]  /*1cd0*/  NOP ;  /* 0x0000000000007918 */ /* 0x000fe20000000000 */
[----:B------:R-:W-:Y:S01]  /*1ce0*/  UMOV UR4, 0x50 ;  /* 0x0000005000047882 */ /* 0x000fe20000000000 */
[----:B------:R-:W-:Y:S01]  /*1cf0*/  IMAD.U32 R0, RZ, RZ, UR15 ;  /* 0x0000000fff007e24 */ /* 0x000fe2000f8e00ff */
[----:B------:R-:W-:Y:S01]  /*1d00*/  ULEA UR13, UR13, UR4, 0x18 ;  /* 0x000000040d0d7291 */ /* 0x000fe2000f8ec0ff */
[----:B------:R-:W-:Y:S02]  /*1d10*/  IMAD.MOV.U32 R3, RZ, RZ, 0x3 ;  /* 0x00000003ff037424 */ /* 0x000fe400078e00ff */
[----:B------:R-:W-:Y:S01]  /*1d20*/  IMAD.MOV.U32 R7, RZ, RZ, 0x1 ;  /* 0x00000001ff077424 */ /* 0x000fe200078e00ff */
[----:B------:R-:W-:-:S04]  /*1d30*/  LOP3.LUT R0, R0, 0xffff, RZ, 0xc0, !PT ;  /* 0x0000ffff00007812 */ /* 0x000fc800078ec0ff */
[----:B------:R-:W-:Y:S01]  /*1d40*/  SHF.R.U32.HI R0, RZ, 0x5, R0 ;  /* 0x00000005ff007819 */ /* 0x000fe20000011600 */
[----:B----4-:R-:W0:Y:S04]  /*1d50*/  LDS R5, [UR13] ;  /* 0x0000000dff057984 */ /* 0x010e280008000800 */
[----:B------:R-:W-:Y:S01]  /*1d60*/  VIADD R2, R0, 0x10 ;  /* 0x0000001000027836 */ /* 0x000fe20000000000 */
[----:B------:R-:W-:-:S04]  /*1d70*/  SHF.L.U32 R0, R3, R0, RZ ;  /* 0x0000000003007219 */ /* 0x000fc800000006ff */
[----:B------:R-:W-:-:S04]  /*1d80*/  SHF.L.U32 R3, R7, R2, RZ ;  /* 0x0000000207037219 */ /* 0x000fc800000006ff */
[----:B------:R-:W-:-:S04]  /*1d90*/  LOP3.LUT R0, R3, R0, RZ, 0xfc, !PT ;  /* 0x0000000003007212 */ /* 0x000fc800078efcff */
[C---:B------:R-:W-:Y:S02]  /*1da0*/  LOP3.LUT R2, R0.reuse, 0xffff, RZ, 0xc0, !PT ;  /* 0x0000ffff00027812 */ /* 0x040fe400078ec0ff */
[----:B0-----:R-:W-:-:S04]  /*1db0*/  LOP3.LUT R3, R0, 0xffff, R5, 0x80, !PT ;  /* 0x0000ffff00037812 */ /* 0x001fc800078e8005 */
[----:B------:R-:W-:-:S13]  /*1dc0*/  ISETP.NE.AND P0, PT, R3, R2, PT ;  /* 0x000000020300720c */ /* 0x000fda0003f05270 */
[----:B------:R-:W-:Y:S05]  /*1dd0*/  @P0 BRA `(.L_x_9) ;  /* 0x0000000000500947 */ /* 0x000fea0003800000 */
[----:B------:R-:W-:Y:S02]  /*1de0*/  SHF.R.U32.HI R5, RZ, 0x10, R5 ;  /* 0x00000010ff057819 */ /* 0x000fe40000011605 */
[----:B------:R-:W-:-:S04]  /*1df0*/  SHF.R.U32.HI R2, RZ, 0x10, R0 ;  /* 0x00000010ff027819 */ /* 0x000fc80000011600 */
[----:B------:R-:W-:-:S04]  /*1e00*/  LOP3.LUT R5, R5, R2, RZ, 0xc0, !PT ;  /* 0x0000000205057212 */ /* 0x000fc800078ec0ff */
[----:B------:R-:W-:-:S13]  /*1e10*/  ISETP.NE.AND P0, PT, R5, R2, PT ;  /* 0x000000020500720c */ /* 0x000fda0003f05270 */
[----:B------:R-:W-:Y:S05]  /*1e20*/  @P0 BRA `(.L_x_10) ;  /* 0x0000000000300947 */ /* 0x000fea0003800000 */
[----:B------:R-:W-:Y:S01]  /*1e30*/  R2UR UR4, R0 ;  /* 0x00000000000472ca */ /* 0x000fe200000e0000 */
[----:B------:R-:W-:Y:S01]  /*1e40*/  VOTEU.ANY UR5, UPT, PT ;  /* 0x0000000000057886 */ /* 0x000fe200038e0100 */
[----:B------:R-:W0:Y:S01]  /*1e50*/  S2R R0, SR_LANEID ;  /* 0x0000000000007919 */ /* 0x000e220000000000 */
[----:B------:R-:W-:-:S10]  /*1e60*/  UFLO.U32 UR5, UR5 ;  /* 0x00000005000572bd */ /* 0x000fd400080e0000 */
[----:B------:R-:W-:-:S06]  /*1e70*/  ULOP3.LUT UR4, URZ, UR4, URZ, 0x33, !UPT ;  /* 0x00000004ff047292 */ /* 0x000fcc000f8e33ff */
[----:B------:R-:W-:-:S04]  /*1e80*/  IMAD.U32 R2, RZ, RZ, UR4 ;  /* 0x00000004ff027e24 */ /* 0x000fc8000f8e00ff */
[----:B------:R-:W1:Y:S02]  /*1e90*/  REDUX UR6, R2 ;  /* 0x00000000020673c4 */ /* 0x000e640000000000 */
[----:B------:R2:W-:Y:S01]  /*1ea0*/  UTCATOMSWS.AND URZ, UR4 ;  /* 0x0000000400ff79e3 */ /* 0x0005e20008000000 */
[----:B0-----:R-:W-:Y:S01]  /*1eb0*/  ISETP.EQ.U32.AND P0, PT, R0, UR5, PT ;  /* 0x0000000500007c0c */ /* 0x001fe2000bf02070 */
[----:B-1----:R-:W-:-:S12]  /*1ec0*/  IMAD.U32 R0, RZ, RZ, UR6 ;  /* 0x00000006ff007e24 */ /* 0x002fd8000f8e00ff */
[----:B------:R2:W-:Y:S01]  /*1ed0*/  @P0 ATOMS.AND RZ, [UR13], R0 ;  /* 0x00000000ffff098c */ /* 0x0005e2000a80000d */
[----:B------:R-:W-:Y:S05]  /*1ee0*/  BRA `(.L_x_8) ;  /* 0x0000000000147947 */ /* 0x000fea0003800000 */
.L_x_10:
[----:B------:R-:W-:-:S07]  /*1ef0*/  MOV R2, 0x1f10 ;  /* 0x00001f1000027802 */ /* 0x000fce0000000f00 */
[----:B------:R-:W-:Y:S05]  /*1f00*/  CALL.REL.NOINC `($__internal_0_$__cuda_sm10x_tcgen05_guardrail_trap_col_being_dealloced_not_returned_by_alloc) ;  /* 0x0000000000207944 */ /* 0x000fea0003c00000 */
[----:B------:R-:W-:Y:S05]  /*1f10*/  BRA `(.L_x_8) ;  /* 0x0000000000087947 */ /* 0x000fea0003800000 */
.L_x_9:
[----:B------:R-:W-:-:S07]  /*1f20*/  MOV R2, 0x1f40 ;  /* 0x00001f4000027802 */ /* 0x000fce0000000f00 */
[----:B------:R-:W-:Y:S05]  /*1f30*/  CALL.REL.NOINC `($__internal_2_$__cuda_sm10x_tcgen05_guardrail_trap_unallocated_columns_being_dealloced) ;  /* 0x00000000002c7944 */ /* 0x000fea0003c00000 */
.L_x_8:
[----:B------:R-:W-:Y:S01]  /*1f40*/  NOP ;  /* 0x0000000000007918 */ /* 0x000fe20000000000 */
[----:B--2---:R-:W-:Y:S05]  /*1f50*/  EXIT ;  /* 0x000000000000794d */ /* 0x004fea0003800000 */
.L_x_7:
[----:B------:R-:W0:Y:S02]  /*1f60*/  SYNCS.PHASECHK.TRANS64.TRYWAIT P0, [UR14+0x2000], RZ ;  /* 0x002000ffff0075a7 */ /* 0x000e24000800110e */
[----:B0-----:R-:W-:Y:S05]  /*1f70*/  @!P0 BRA `(.L_x_7) ;  /* 0xfffffffc00f88947 */ /* 0x001fea000383ffff */
[----:B------:R-:W-:Y:S05]  /*1f80*/  BRA `(.L_x_11) ;  /* 0xfffffff400007947 */ /* 0x000fea000383ffff */
        .weak           $__internal_0_$__cuda_sm10x_tcgen05_guardrail_trap_col_being_dealloced_not_returned_by_alloc
        .type           $__internal_0_$__cuda_sm10x_tcgen05_guardrail_trap_col_being_dealloced_not_returned_by_alloc,@function
        .size           $__internal_0_$__cuda_sm10x_tcgen05_guardrail_trap_col_being_dealloced_not_returned_by_alloc,($__internal_1_$__cuda_sm10x_tcgen05_guardrail_trap_phase_invalid_during_alloc - $__internal_0_$__cuda_sm10x_tcgen05_guardrail_trap_col_being_dealloced_not_returned_by_alloc)
$__internal_0_$__cuda_sm10x_tcgen05_guardrail_trap_col_being_dealloced_not_returned_by_alloc:
[----:B------:R-:W-:Y:S05]  /*1f90*/  BPT.TRAP 0x1 ;  /* 0x000000040000795c */ /* 0x000fea0000300000 */
[----:B------:R-:W-:-:S04]  /*1fa0*/  IMAD.MOV.U32 R3, RZ, RZ, 0x0 ;  /* 0x00000000ff037424 */ /* 0x000fc800078e00ff */
[----:B------:R-:W-:Y:S05]  /*1fb0*/  RET.REL.NODEC R2 `(gluon_mma) ;  /* 0xffffffe002107950 */ /* 0x000fea0003c3ffff */
        .weak           $__internal_1_$__cuda_sm10x_tcgen05_guardrail_trap_phase_invalid_during_alloc
        .type           $__internal_1_$__cuda_sm10x_tcgen05_guardrail_trap_phase_invalid_during_alloc,@function
        .size           $__internal_1_$__cuda_sm10x_tcgen05_guardrail_trap_phase_invalid_during_alloc,($__internal_2_$__cuda_sm10x_tcgen05_guardrail_trap_unallocated_columns_being_dealloced - $__internal_1_$__cuda_sm10x_tcgen05_guardrail_trap_phase_invalid_during_alloc)
$__internal_1_$__cuda_sm10x_tcgen05_guardrail_trap_phase_invalid_during_alloc:
[----:B------:R-:W-:Y:S05]  /*1fc0*/  BPT.TRAP 0x1 ;  /* 0x000000040000795c */ /* 0x000fea0000300000 */
[----:B------:R-:W-:-:S04]  /*1fd0*/  IMAD.MOV.U32 R3, RZ, RZ, 0x0 ;  /* 0x00000000ff037424 */ /* 0x000fc800078e00ff */
[----:B------:R-:W-:Y:S05]  /*1fe0*/  RET.REL.NODEC R2 `(gluon_mma) ;  /* 0xffffffe002047950 */ /* 0x000fea0003c3ffff */
        .weak           $__internal_2_$__cuda_sm10x_tcgen05_guardrail_trap_unallocated_columns_being_dealloced
        .type           $__internal_2_$__cuda_sm10x_tcgen05_guardrail_trap_unallocated_columns_being_dealloced,@function
        .size           $__internal_2_$__cuda_sm10x_tcgen05_guardrail_trap_unallocated_columns_being_dealloced,(.L_x_15 - $__internal_2_$__cuda_sm10x_tcgen05_guardrail_trap_unallocated_columns_being_dealloced)
$__internal_2_$__cuda_sm10x_tcgen05_guardrail_trap_unallocated_columns_being_dealloced:
[----:B------:R-:W-:Y:S05]  /*1ff0*/  BPT.TRAP 0x1 ;  /* 0x000000040000795c */ /* 0x000fea0000300000 */
[----:B------:R-:W-:-:S04]  /*2000*/  IMAD.MOV.U32 R3, RZ, RZ, 0x0 ;  /* 0x00000000ff037424 */ /* 0x000fc800078e00ff */
[----:B------:R-:W-:Y:S05]  /*2010*/  RET.REL.NODEC R2 `(gluon_mma) ;  /* 0xffffffdc02f87950 */ /* 0x000fea0003c3ffff */
.L_x_12:
[----:B------:R-:W-:-:S00]  /*2020*/  BRA `(.L_x_12) ;  /* 0xfffffffc00fc7947 */ /* 0x000fc0000383ffff */
[----:B------:R-:W-:-:S00]  /*2030*/  NOP ;  /* 0x0000000000007918 */ /* 0x000fc00000000000 */
        /* <DEDUP_REMOVED lines=12> */
.L_x_15:


//--------------------- .nv.shared.gluon_mma      --------------------------
	.section	.nv.shared.gluon_mma,"aw",@nobits
	.sectionflags	@""
	.align	16
	.zero		1024


//--------------------- .nv.shared.reserved.0     --------------------------
	.section	.nv.shared.reserved.0,"aw",@nobits
	.align	8
	.weak		__nv_reservedSMEM_offset_0_alias
	.size		__nv_reservedSMEM_offset_0_alias, 0, 64
	.other		__nv_reservedSMEM_offset_0_alias,@"STO_CUDA_RESERVED_SHARED STV_DEFAULT"
__nv_reservedSMEM_offset_0_alias:
	.zero		0
.nv.shared.reserved.0:
	.zero		64
	.weak		__nv_reservedSMEM_allocation_phase
	.type		__nv_reservedSMEM_allocation_phase,@object
	.size		__nv_reservedSMEM_allocation_phase,(.L_0 - __nv_reservedSMEM_allocation_phase)
__nv_reservedSMEM_allocation_phase:
	.zero		1
.L_0:
	.zero		7
	.weak		__nv_reservedSMEM_devtool_atexit_pc
	.type		__nv_reservedSMEM_devtool_atexit_pc,@object
	.size		__nv_reservedSMEM_devtool_atexit_pc,(__nv_reservedSMEM_allocation_mask - __nv_reservedSMEM_devtool_atexit_pc)
__nv_reservedSMEM_devtool_atexit_pc:
	.zero		8
	.weak		__nv_reservedSMEM_allocation_mask
	.type		__nv_reservedSMEM_allocation_mask,@object
	.size		__nv_reservedSMEM_allocation_mask,(.L_2 - __nv_reservedSMEM_allocation_mask)
__nv_reservedSMEM_allocation_mask:
	.zero		4
.L_2:


//--------------------- .nv.constant0.gluon_mma   --------------------------
	.section	.nv.constant0.gluon_mma,"a",@progbits
	.sectionflags	@""
	.align	4
.nv.constant0.gluon_mma:
	.zero		936


//--------------------- SYMBOLS --------------------------

	.type		.nv.reservedSmem.offset0,@object
	.size		.nv.reservedSmem.offset0,0x4
	.type		.nv.reservedSmem.cap,@object
	.size		.nv.reservedSmem.cap,0x4
